	.target	sm_100a

	.elftype	@"ET_EXEC"


//--------------------- .note.nv.tkinfo           --------------------------
	.section	.note.nv.tkinfo,"",@"SHT_NOTE"
	.sectionflags	@"SHF_NOTE_NV_TKINFO"
	.tkinfo
        /*0018*/ 	.word	0x00000002
        /*0030*/ 	.string	""
        /*0030*/ 	.string	"ptxas"
        /*0030*/ 	.string	"Cuda compilation tools, release 13.0, V13.0.88"
        /*0030*/ 	.string	"Build cuda_13.0.r13.0/compiler.36424714_0"
        /*0030*/ 	.string	"-arch sm_100a -m 64 "



//--------------------- .note.nv.cuinfo           --------------------------
	.section	.note.nv.cuinfo,"",@"SHT_NOTE"
	.sectionflags	@"SHF_NOTE_NV_CUINFO"
        /*0018*/ 	.short	0x0002
        /*001a*/ 	.short	0x0064
        /*001c*/ 	.short	0x0082
	.zero		2


//--------------------- .nv.info                  --------------------------
	.section	.nv.info,"",@"SHT_CUDA_INFO"
	.align	4


	//----- nvinfo : EIATTR_REGCOUNT
	.align		4
        /*0000*/ 	.byte	0x04, 0x2f
        /*0002*/ 	.short	(.L_19 - .L_18)
	.align		4
.L_18:
        /*0004*/ 	.word	index@(_ZN7cutlass13device_kernelINS_4gemm6kernel13GemmUniversalIN4cute5tupleIJiiiiEEENS1_10collective13CollectiveMmaINS1_35MainloopSm100TmaUmmaWarpSpecializedILi5ELi2ELi4ENS5_IJNS4_1CILi2EEENSA_ILi1EEESC_EEEEENS5_IJNSA_ILi64EEESF_SF_EEENS_12float_e5m2_tENS5_IJlSC_lEEESH_SI_NS4_8TiledMMAINS4_8MMA_AtomIJNS4_10MMA_TraitsINS4_19SM100_MMA_F8F6F4_SSEJSH_SH_fSF_SF_NS4_17integral_constantINS4_4UMMA5MajorELSP_0EEESQ_NSN_INSO_7ScaleInELSR_0EEESS_EEEEEENS4_6LayoutINS5_IJSC_SC_SC_EEENS5_IJNSA_ILi0EEESX_SX_EEEEENS5_IJNS4_10UnderscoreES10_S10_EEEEENS4_13SM90_TMA_LOADENS4_14ComposedLayoutINS4_7SwizzleILi2ELi4ELi3EEENS4_18smem_ptr_flag_bitsILi8EEENSV_INS5_IJNSA_ILi8EEESF_EEENS5_IJSF_SC_EEEEEEEvNS4_8identityENS4_23SM90_TMA_LOAD_MULTICASTES1D_vS1E_EENS_8epilogue10collective18CollectiveEpilogueINS1H_23Sm100TmaWarpSpecializedILi1ELi1ELi32ELb0ELb0EEEJSG_NS5_IJNSV_ISF_SC_EES1M_EEESH_SI_SH_SI_NS1H_6fusion15FusionCallbacksIS1L_NS1O_17LinearCombinationISH_fSH_fLNS_15FloatRoundStyleE2EEESG_S1N_JEEENS4_5SM1004TMEM4LOAD26SM100_TMEM_LOAD_16dp32b32xES13_S1D_NS4_39AutoVectorizingCopyWithAssumedAlignmentILi128EEENS4_14SM90_TMA_STOREES1D_S1Z_S1Z_EEEvvEEEEvNT_6ParamsE)
        /*0008*/ 	.word	0x00000059


	//----- nvinfo : EIATTR_FRAME_SIZE
	.align		4
.L_19:
        /*000c*/ 	.byte	0x04, 0x11
        /*000e*/ 	.short	(.L_21 - .L_20)
	.align		4
.L_20:
        /*0010*/ 	.word	index@($__internal_2_$__cuda_sm10x_tcgen05_guardrail_trap_unallocated_columns_being_dealloced)
        /*0014*/ 	.word	0x00000000


	//----- nvinfo : EIATTR_FRAME_SIZE
	.align		4
.L_21:
        /*0018*/ 	.byte	0x04, 0x11
        /*001a*/ 	.short	(.L_23 - .L_22)
	.align		4
.L_22:
        /*001c*/ 	.word	index@($__internal_1_$__cuda_sm10x_tcgen05_guardrail_trap_phase_invalid_during_alloc)
        /*0020*/ 	.word	0x00000000


	//----- nvinfo : EIATTR_FRAME_SIZE
	.align		4
.L_23:
        /*0024*/ 	.byte	0x04, 0x11
        /*0026*/ 	.short	(.L_25 - .L_24)
	.align		4
.L_24:
        /*0028*/ 	.word	index@($__internal_0_$__cuda_sm10x_tcgen05_guardrail_trap_col_being_dealloced_not_returned_by_alloc)
        /*002c*/ 	.word	0x00000000


	//----- nvinfo : EIATTR_FRAME_SIZE
	.align		4
.L_25:
        /*0030*/ 	.byte	0x04, 0x11
        /*0032*/ 	.short	(.L_27 - .L_26)
	.align		4
.L_26:
        /*0034*/ 	.word	index@(_ZN7cutlass13device_kernelINS_4gemm6kernel13GemmUniversalIN4cute5tupleIJiiiiEEENS1_10collective13CollectiveMmaINS1_35MainloopSm100TmaUmmaWarpSpecializedILi5ELi2ELi4ENS5_IJNS4_1CILi2EEENSA_ILi1EEESC_EEEEENS5_IJNSA_ILi64EEESF_SF_EEENS_12float_e5m2_tENS5_IJlSC_lEEESH_SI_NS4_8TiledMMAINS4_8MMA_AtomIJNS4_10MMA_TraitsINS4_19SM100_MMA_F8F6F4_SSEJSH_SH_fSF_SF_NS4_17integral_constantINS4_4UMMA5MajorELSP_0EEESQ_NSN_INSO_7ScaleInELSR_0EEESS_EEEEEENS4_6LayoutINS5_IJSC_SC_SC_EEENS5_IJNSA_ILi0EEESX_SX_EEEEENS5_IJNS4_10UnderscoreES10_S10_EEEEENS4_13SM90_TMA_LOADENS4_14ComposedLayoutINS4_7SwizzleILi2ELi4ELi3EEENS4_18smem_ptr_flag_bitsILi8EEENSV_INS5_IJNSA_ILi8EEESF_EEENS5_IJSF_SC_EEEEEEEvNS4_8identityENS4_23SM90_TMA_LOAD_MULTICASTES1D_vS1E_EENS_8epilogue10collective18CollectiveEpilogueINS1H_23Sm100TmaWarpSpecializedILi1ELi1ELi32ELb0ELb0EEEJSG_NS5_IJNSV_ISF_SC_EES1M_EEESH_SI_SH_SI_NS1H_6fusion15FusionCallbacksIS1L_NS1O_17LinearCombinationISH_fSH_fLNS_15FloatRoundStyleE2EEESG_S1N_JEEENS4_5SM1004TMEM4LOAD26SM100_TMEM_LOAD_16dp32b32xES13_S1D_NS4_39AutoVectorizingCopyWithAssumedAlignmentILi128EEENS4_14SM90_TMA_STOREES1D_S1Z_S1Z_EEEvvEEEEvNT_6ParamsE)
        /*0038*/ 	.word	0x00000000


	//----- nvinfo : EIATTR_MIN_STACK_SIZE
	.align		4
.L_27:
        /*003c*/ 	.byte	0x04, 0x12
        /*003e*/ 	.short	(.L_29 - .L_28)
	.align		4
.L_28:
        /*0040*/ 	.word	index@(_ZN7cutlass13device_kernelINS_4gemm6kernel13GemmUniversalIN4cute5tupleIJiiiiEEENS1_10collective13CollectiveMmaINS1_35MainloopSm100TmaUmmaWarpSpecializedILi5ELi2ELi4ENS5_IJNS4_1CILi2EEENSA_ILi1EEESC_EEEEENS5_IJNSA_ILi64EEESF_SF_EEENS_12float_e5m2_tENS5_IJlSC_lEEESH_SI_NS4_8TiledMMAINS4_8MMA_AtomIJNS4_10MMA_TraitsINS4_19SM100_MMA_F8F6F4_SSEJSH_SH_fSF_SF_NS4_17integral_constantINS4_4UMMA5MajorELSP_0EEESQ_NSN_INSO_7ScaleInELSR_0EEESS_EEEEEENS4_6LayoutINS5_IJSC_SC_SC_EEENS5_IJNSA_ILi0EEESX_SX_EEEEENS5_IJNS4_10UnderscoreES10_S10_EEEEENS4_13SM90_TMA_LOADENS4_14ComposedLayoutINS4_7SwizzleILi2ELi4ELi3EEENS4_18smem_ptr_flag_bitsILi8EEENSV_INS5_IJNSA_ILi8EEESF_EEENS5_IJSF_SC_EEEEEEEvNS4_8identityENS4_23SM90_TMA_LOAD_MULTICASTES1D_vS1E_EENS_8epilogue10collective18CollectiveEpilogueINS1H_23Sm100TmaWarpSpecializedILi1ELi1ELi32ELb0ELb0EEEJSG_NS5_IJNSV_ISF_SC_EES1M_EEESH_SI_SH_SI_NS1H_6fusion15FusionCallbacksIS1L_NS1O_17LinearCombinationISH_fSH_fLNS_15FloatRoundStyleE2EEESG_S1N_JEEENS4_5SM1004TMEM4LOAD26SM100_TMEM_LOAD_16dp32b32xES13_S1D_NS4_39AutoVectorizingCopyWithAssumedAlignmentILi128EEENS4_14SM90_TMA_STOREES1D_S1Z_S1Z_EEEvvEEEEvNT_6ParamsE)
        /*0044*/ 	.word	0x00000000
.L_29:


//--------------------- .nv.compat                --------------------------
	.section	.nv.compat,"",@"SHT_CUDA_COMPAT_INFO"
	.align	4
        /*0000*/ 	.byte	0x02, 0x09, 0x01, 0x00, 0x02, 0x02, 0x02, 0x00, 0x02, 0x05, 0x05, 0x00, 0x03, 0x07, 0x01, 0x01
        /*0010*/ 	.byte	0x02, 0x03, 0x01, 0x00, 0x02, 0x06, 0x01, 0x00, 0x04, 0x0b, 0x08, 0x00, 0x09, 0x00, 0x00, 0x00
        /*0020*/ 	.byte	0x00, 0x00, 0x00, 0x00


//--------------------- .nv.info._ZN7cutlass13device_kernelINS_4gemm6kernel13GemmUniversalIN4cute5tupleIJiiiiEEENS1_10collective13CollectiveMmaINS1_35MainloopSm100TmaUmmaWarpSpecializedILi5ELi2ELi4ENS5_IJNS4_1CILi2EEENSA_ILi1EEESC_EEEEENS5_IJNSA_ILi64EEESF_SF_EEENS_12float_e5m2_tENS5_IJlSC_lEEESH_SI_NS4_8TiledMMAINS4_8MMA_AtomIJNS4_10MMA_TraitsINS4_19SM100_MMA_F8F6F4_SSEJSH_SH_fSF_SF_NS4_17integral_constantINS4_4UMMA5MajorELSP_0EEESQ_NSN_INSO_7ScaleInELSR_0EEESS_EEEEEENS4_6LayoutINS5_IJSC_SC_SC_EEENS5_IJNSA_ILi0EEESX_SX_EEEEENS5_IJNS4_10UnderscoreES10_S10_EEEEENS4_13SM90_TMA_LOADENS4_14ComposedLayoutINS4_7SwizzleILi2ELi4ELi3EEENS4_18smem_ptr_flag_bitsILi8EEENSV_INS5_IJNSA_ILi8EEESF_EEENS5_IJSF_SC_EEEEEEEvNS4_8identityENS4_23SM90_TMA_LOAD_MULTICASTES1D_vS1E_EENS_8epilogue10collective18CollectiveEpilogueINS1H_23Sm100TmaWarpSpecializedILi1ELi1ELi32ELb0ELb0EEEJSG_NS5_IJNSV_ISF_SC_EES1M_EEESH_SI_SH_SI_NS1H_6fusion15FusionCallbacksIS1L_NS1O_17LinearCombinationISH_fSH_fLNS_15FloatRoundStyleE2EEESG_S1N_JEEENS4_5SM1004TMEM4LOAD26SM100_TMEM_LOAD_16dp32b32xES13_S1D_NS4_39AutoVectorizingCopyWithAssumedAlignmentILi128EEENS4_14SM90_TMA_STOREES1D_S1Z_S1Z_EEEvvEEEEvNT_6ParamsE --------------------------
	.section	.nv.info._ZN7cutlass13device_kernelINS_4gemm6kernel13GemmUniversalIN4cute5tupleIJiiiiEEENS1_10collective13CollectiveMmaINS1_35MainloopSm100TmaUmmaWarpSpecializedILi5ELi2ELi4ENS5_IJNS4_1CILi2EEENSA_ILi1EEESC_EEEEENS5_IJNSA_ILi64EEESF_SF_EEENS_12float_e5m2_tENS5_IJlSC_lEEESH_SI_NS4_8TiledMMAINS4_8MMA_AtomIJNS4_10MMA_TraitsINS4_19SM100_MMA_F8F6F4_SSEJSH_SH_fSF_SF_NS4_17integral_constantINS4_4UMMA5MajorELSP_0EEESQ_NSN_INSO_7ScaleInELSR_0EEESS_EEEEEENS4_6LayoutINS5_IJSC_SC_SC_EEENS5_IJNSA_ILi0EEESX_SX_EEEEENS5_IJNS4_10UnderscoreES10_S10_EEEEENS4_13SM90_TMA_LOADENS4_14ComposedLayoutINS4_7SwizzleILi2ELi4ELi3EEENS4_18smem_ptr_flag_bitsILi8EEENSV_INS5_IJNSA_ILi8EEESF_EEENS5_IJSF_SC_EEEEEEEvNS4_8identityENS4_23SM90_TMA_LOAD_MULTICASTES1D_vS1E_EENS_8epilogue10collective18CollectiveEpilogueINS1H_23Sm100TmaWarpSpecializedILi1ELi1ELi32ELb0ELb0EEEJSG_NS5_IJNSV_ISF_SC_EES1M_EEESH_SI_SH_SI_NS1H_6fusion15FusionCallbacksIS1L_NS1O_17LinearCombinationISH_fSH_fLNS_15FloatRoundStyleE2EEESG_S1N_JEEENS4_5SM1004TMEM4LOAD26SM100_TMEM_LOAD_16dp32b32xES13_S1D_NS4_39AutoVectorizingCopyWithAssumedAlignmentILi128EEENS4_14SM90_TMA_STOREES1D_S1Z_S1Z_EEEvvEEEEvNT_6ParamsE,"",@"SHT_CUDA_INFO"
	.sectionflags	@""
	.align	4


	//----- nvinfo : EIATTR_CUDA_API_VERSION
	.align		4
        /*0000*/ 	.byte	0x04, 0x37
        /*0002*/ 	.short	(.L_31 - .L_30)
.L_30:
        /*0004*/ 	.word	0x00000082


	//----- nvinfo : EIATTR_KPARAM_INFO
	.align		4
.L_31:
        /*0008*/ 	.byte	0x04, 0x17
        /*000a*/ 	.short	(.L_33 - .L_32)
.L_32:
        /*000c*/ 	.word	0x00000000
        /*0010*/ 	.short	0x0000
        /*0012*/ 	.short	0x0000
        /*0014*/ 	.byte	0x00, 0xf0, 0x01, 0x20


	//----- nvinfo : EIATTR_AT_ENTRY_FRAGMENTS
	.align		4
.L_33:
        /*0018*/ 	.byte	0x04, 0x4f
        /*001a*/ 	.short	(.L_35 - .L_34)


	//   ....[0]....
.L_34:
        /*001c*/ 	.word	0x00000006


	//----- nvinfo : EIATTR_RESERVED_SMEM_USED
	.align		4
.L_35:
        /*0020*/ 	.byte	0x01, 0x41
	.zero		2


	//----- nvinfo : EIATTR_SPARSE_MMA_MASK
	.align		4
        /*0024*/ 	.byte	0x03, 0x50
        /*0026*/ 	.short	0x0000


	//----- nvinfo : EIATTR_TCGEN05_1CTA_USED
	.align		4
        /*0028*/ 	.byte	0x01, 0x51
	.zero		2


	//----- nvinfo : EIATTR_MAXREG_COUNT
	.align		4
        /*002c*/ 	.byte	0x03, 0x1b
        /*002e*/ 	.short	0x00ff


	//----- nvinfo : EIATTR_NUM_BARRIERS
	.align		4
        /*0030*/ 	.byte	0x02, 0x4c
        /*0032*/ 	.byte	0x07
	.zero		1


	//----- nvinfo : EIATTR_EXTERNS
	.align		4
        /*0034*/ 	.byte	0x04, 0x0f
        /*0036*/ 	.short	(.L_37 - .L_36)


	//   ....[0]....
	.align		4
.L_36:
        /*0038*/ 	.word	index@(__assertfail)


	//----- nvinfo : EIATTR_MERCURY_ISA_VERSION
	.align		4
.L_37:
        /*003c*/ 	.byte	0x03, 0x5f
        /*003e*/ 	.short	0x0101


	//----- nvinfo : EIATTR_INT_WARP_WIDE_INSTR_OFFSETS
	.align		4
        /*0040*/ 	.byte	0x04, 0x31
        /*0042*/ 	.short	(.L_39 - .L_38)


	//   ....[0]....
.L_38:
        /*0044*/ 	.word	0x00003bc0


	//   ....[1]....
        /*0048*/ 	.word	0x00003bf0


	//   ....[2]....
        /*004c*/ 	.word	0x00003c10


	//   ....[3]....
        /*0050*/ 	.word	0x000047f0


	//   ....[4]....
        /*0054*/ 	.word	0x000048a0


	//----- nvinfo : EIATTR_COOP_GROUP_MASK_REGIDS
	.align		4
.L_39:
        /*0058*/ 	.byte	0x04, 0x29
        /*005a*/ 	.short	(.L_41 - .L_40)


	//   ....[0]....
.L_40:
        /*005c*/ 	.word	0xffffffff


	//   ....[1]....
        /*0060*/ 	.word	0xffffffff


	//   ....[2]....
        /*0064*/ 	.word	0xffffffff


	//   ....[3]....
        /*0068*/ 	.word	0xffffffff


	//   ....[4]....
        /*006c*/ 	.word	0xffffffff


	//   ....[5]....
        /*0070*/ 	.word	0xffffffff


	//   ....[6]....
        /*0074*/ 	.word	0xffffffff


	//   ....[7]....
        /*0078*/ 	.word	0xffffffff


	//   ....[8]....
        /*007c*/ 	.word	0xffffffff


	//   ....[9]....
        /*0080*/ 	.word	0xffffffff


	//   ....[10]....
        /*0084*/ 	.word	0xffffffff


	//   ....[11]....
        /*0088*/ 	.word	0xffffffff


	//   ....[12]....
        /*008c*/ 	.word	0xffffffff


	//   ....[13]....
        /*0090*/ 	.word	0xffffffff


	//----- nvinfo : EIATTR_COOP_GROUP_INSTR_OFFSETS
	.align		4
.L_41:
        /*0094*/ 	.byte	0x04, 0x28
        /*0096*/ 	.short	(.L_43 - .L_42)


	//   ....[0]....
.L_42:
        /*0098*/ 	.word	0x00000080


	//   ....[1]....
        /*009c*/ 	.word	0x000004e0


	//   ....[2]....
        /*00a0*/ 	.word	0x000006a0


	//   ....[3]....
        /*00a4*/ 	.word	0x000007e0


	//   ....[4]....
        /*00a8*/ 	.word	0x000008e0


	//   ....[5]....
        /*00ac*/ 	.word	0x00000a50


	//   ....[6]....
        /*00b0*/ 	.word	0x00000bf0


	//   ....[7]....
        /*00b4*/ 	.word	0x00000da0


	//   ....[8]....
        /*00b8*/ 	.word	0x00001f60


	//   ....[9]....
        /*00bc*/ 	.word	0x00002e90


	//   ....[10]....
        /*00c0*/ 	.word	0x000030a0


	//   ....[11]....
        /*00c4*/ 	.word	0x000030d0


	//   ....[12]....
        /*00c8*/ 	.word	0x00003aa0


	//   ....[13]....
        /*00cc*/ 	.word	0x00003cd0


	//----- nvinfo : EIATTR_VRC_CTA_INIT_COUNT
	.align		4
.L_43:
        /*00d0*/ 	.byte	0x02, 0x4a
        /*00d2*/ 	.byte	0x80
	.zero		1


	//----- nvinfo : EIATTR_SYSCALL_OFFSETS
	.align		4
        /*00d4*/ 	.byte	0x04, 0x46
        /*00d6*/ 	.short	(.L_45 - .L_44)


	//   ....[0]....
.L_44:
        /*00d8*/ 	.word	0x00005410


	//   ....[1]....
        /*00dc*/ 	.word	0x00005550


	//   ....[2]....
        /*00e0*/ 	.word	0x00005cd0


	//----- nvinfo : EIATTR_MBARRIER_INSTR_OFFSETS
	.align		4
.L_45:
        /*00e4*/ 	.byte	0x04, 0x39
        /*00e6*/ 	.short	(.L_47 - .L_46)


	//   ....[0]....
.L_46:
        /*00e8*/ 	.word	0x000005f0
        /*00ec*/ 	.word	0x000000ff
        /*00f0*/ 	.word	0x00000000
        /*00f4*/ 	.short	0x0100
        /*00f6*/ 	.byte	0x04
	.zero		1


	//   ....[1]....
        /*00f8*/ 	.word	0x00000600
        /*00fc*/ 	.word	0x000000ff
        /*0100*/ 	.word	0x00000028
        /*0104*/ 	.short	0x0100
        /*0106*/ 	.byte	0x04
	.zero		1


	//   ....[2]....
        /*0108*/ 	.word	0x00000610
        /*010c*/ 	.word	0x000000ff
        /*0110*/ 	.word	0x00000008
        /*0114*/ 	.short	0x0100
        /*0116*/ 	.byte	0x04
	.zero		1


	//   ....[3]....
        /*0118*/ 	.word	0x00000620
        /*011c*/ 	.word	0x000000ff
        /*0120*/ 	.word	0x00000030
        /*0124*/ 	.short	0x0100
        /*0126*/ 	.byte	0x04
	.zero		1


	//   ....[4]....
        /*0128*/ 	.word	0x00000630
        /*012c*/ 	.word	0x000000ff
        /*0130*/ 	.word	0x00000010
        /*0134*/ 	.short	0x0100
        /*0136*/ 	.byte	0x04
	.zero		1


	//   ....[5]....
        /*0138*/ 	.word	0x00000640
        /*013c*/ 	.word	0x000000ff
        /*0140*/ 	.word	0x00000038
        /*0144*/ 	.short	0x0100
        /*0146*/ 	.byte	0x04
	.zero		1


	//   ....[6]....
        /*0148*/ 	.word	0x00000650
        /*014c*/ 	.word	0x000000ff
        /*0150*/ 	.word	0x00000018
        /*0154*/ 	.short	0x0100
        /*0156*/ 	.byte	0x04
	.zero		1


	//   ....[7]....
        /*0158*/ 	.word	0x00000660
        /*015c*/ 	.word	0x000000ff
        /*0160*/ 	.word	0x00000040
        /*0164*/ 	.short	0x0100
        /*0166*/ 	.byte	0x04
	.zero		1


	//   ....[8]....
        /*0168*/ 	.word	0x00000670
        /*016c*/ 	.word	0x000000ff
        /*0170*/ 	.word	0x00000020
        /*0174*/ 	.short	0x0100
        /*0176*/ 	.byte	0x04
	.zero		1


	//   ....[9]....
        /*0178*/ 	.word	0x00000680
        /*017c*/ 	.word	0x000000ff
        /*0180*/ 	.word	0x00000048
        /*0184*/ 	.short	0x0100
        /*0186*/ 	.byte	0x04
	.zero		1


	//   ....[10]....
        /*0188*/ 	.word	0x000007b0
        /*018c*/ 	.word	0x000000ff
        /*0190*/ 	.word	0x00000050
        /*0194*/ 	.short	0x0100
        /*0196*/ 	.byte	0x04
	.zero		1


	//   ....[11]....
        /*0198*/ 	.word	0x000007c0
        /*019c*/ 	.word	0x000000ff
        /*01a0*/ 	.word	0x00000058
        /*01a4*/ 	.short	0x0100
        /*01a6*/ 	.byte	0x04
	.zero		1


	//   ....[12]....
        /*01a8*/ 	.word	0x000008b0
        /*01ac*/ 	.word	0x000000ff
        /*01b0*/ 	.word	0x00000060
        /*01b4*/ 	.short	0x0100
        /*01b6*/ 	.byte	0x06
	.zero		1


	//   ....[13]....
        /*01b8*/ 	.word	0x000008c0
        /*01bc*/ 	.word	0x000000ff
        /*01c0*/ 	.word	0x00000068
        /*01c4*/ 	.short	0x0100
        /*01c6*/ 	.byte	0x06
	.zero		1


	//   ....[14]....
        /*01c8*/ 	.word	0x00000a00
        /*01cc*/ 	.word	0x000000ff
        /*01d0*/ 	.word	0x00000070
        /*01d4*/ 	.short	0x0100
        /*01d6*/ 	.byte	0x06
	.zero		1


	//   ....[15]....
        /*01d8*/ 	.word	0x00000a10
        /*01dc*/ 	.word	0x000000ff
        /*01e0*/ 	.word	0x00000080
        /*01e4*/ 	.short	0x0100
        /*01e6*/ 	.byte	0x06
	.zero		1


	//   ....[16]....
        /*01e8*/ 	.word	0x00000a20
        /*01ec*/ 	.word	0x000000ff
        /*01f0*/ 	.word	0x00000078
        /*01f4*/ 	.short	0x0100
        /*01f6*/ 	.byte	0x06
	.zero		1


	//   ....[17]....
        /*01f8*/ 	.word	0x00000a30
        /*01fc*/ 	.word	0x000000ff
        /*0200*/ 	.word	0x00000088
        /*0204*/ 	.short	0x0100
        /*0206*/ 	.byte	0x06
	.zero		1


	//   ....[18]....
        /*0208*/ 	.word	0x00000b60
        /*020c*/ 	.word	0x000000ff
        /*0210*/ 	.word	0x00000090
        /*0214*/ 	.short	0x0100
        /*0216*/ 	.byte	0x04
	.zero		1


	//   ....[19]....
        /*0218*/ 	.word	0x00000b70
        /*021c*/ 	.word	0x000000ff
        /*0220*/ 	.word	0x000000b0
        /*0224*/ 	.short	0x0100
        /*0226*/ 	.byte	0x04
	.zero		1


	//   ....[20]....
        /*0228*/ 	.word	0x00000b80
        /*022c*/ 	.word	0x000000ff
        /*0230*/ 	.word	0x00000098
        /*0234*/ 	.short	0x0100
        /*0236*/ 	.byte	0x04
	.zero		1


	//   ....[21]....
        /*0238*/ 	.word	0x00000b90
        /*023c*/ 	.word	0x000000ff
        /*0240*/ 	.word	0x000000b8
        /*0244*/ 	.short	0x0100
        /*0246*/ 	.byte	0x04
	.zero		1


	//   ....[22]....
        /*0248*/ 	.word	0x00000ba0
        /*024c*/ 	.word	0x000000ff
        /*0250*/ 	.word	0x000000a0
        /*0254*/ 	.short	0x0100
        /*0256*/ 	.byte	0x04
	.zero		1


	//   ....[23]....
        /*0258*/ 	.word	0x00000bb0
        /*025c*/ 	.word	0x000000ff
        /*0260*/ 	.word	0x000000c0
        /*0264*/ 	.short	0x0100
        /*0266*/ 	.byte	0x04
	.zero		1


	//   ....[24]....
        /*0268*/ 	.word	0x00000bc0
        /*026c*/ 	.word	0x000000ff
        /*0270*/ 	.word	0x000000a8
        /*0274*/ 	.short	0x0100
        /*0276*/ 	.byte	0x04
	.zero		1


	//   ....[25]....
        /*0278*/ 	.word	0x00000bd0
        /*027c*/ 	.word	0x000000ff
        /*0280*/ 	.word	0x000000c8
        /*0284*/ 	.short	0x0100
        /*0286*/ 	.byte	0x04
	.zero		1


	//   ....[26]....
        /*0288*/ 	.word	0x00000cc0
        /*028c*/ 	.word	0x000000ff
        /*0290*/ 	.word	0x000000d0
        /*0294*/ 	.short	0x0100
        /*0296*/ 	.byte	0x04
	.zero		1


	//   ....[27]....
        /*0298*/ 	.word	0x00000cd0
        /*029c*/ 	.word	0x000000ff
        /*02a0*/ 	.word	0x000000e0
        /*02a4*/ 	.short	0x0100
        /*02a6*/ 	.byte	0x04
	.zero		1


	//   ....[28]....
        /*02a8*/ 	.word	0x00000ce0
        /*02ac*/ 	.word	0x000000ff
        /*02b0*/ 	.word	0x000000d8
        /*02b4*/ 	.short	0x0100
        /*02b6*/ 	.byte	0x04
	.zero		1


	//   ....[29]....
        /*02b8*/ 	.word	0x00000cf0
        /*02bc*/ 	.word	0x000000ff
        /*02c0*/ 	.word	0x000000e8
        /*02c4*/ 	.short	0x0100
        /*02c6*/ 	.byte	0x04
	.zero		1


	//   ....[30]....
        /*02c8*/ 	.word	0x000017e0
        /*02cc*/ 	.word	0x00000000
        /*02d0*/ 	.word	0x000000e0
        /*02d4*/ 	.short	0x010a
        /*02d6*/ 	.byte	0xff
	.zero		1


	//   ....[31]....
        /*02d8*/ 	.word	0x00001810
        /*02dc*/ 	.word	0x00000000
        /*02e0*/ 	.word	0x000000d0
        /*02e4*/ 	.short	0x0101
        /*02e6*/ 	.byte	0xff
	.zero		1


	//   ....[32]....
        /*02e8*/ 	.word	0x000018e0
        /*02ec*/ 	.word	0x000000ff
        /*02f0*/ 	.word	0x00000028
        /*02f4*/ 	.short	0x010a
        /*02f6*/ 	.byte	0x04
	.zero		1


	//   ....[33]....
        /*02f8*/ 	.word	0x00001960
        /*02fc*/ 	.word	0x000000ff
        /*0300*/ 	.word	0x00000028
        /*0304*/ 	.short	0x010a
        /*0306*/ 	.byte	0x21
	.zero		1


	//   ....[34]....
        /*0308*/ 	.word	0x00001af0
        /*030c*/ 	.word	0x000000ff
        /*0310*/ 	.word	0x00000028
        /*0314*/ 	.short	0x010a
        /*0316*/ 	.byte	0x08
	.zero		1


	//   ....[35]....
        /*0318*/ 	.word	0x00001c10
        /*031c*/ 	.word	0x000000ff
        /*0320*/ 	.word	0x00000068
        /*0324*/ 	.short	0x0101
        /*0326*/ 	.byte	0x06
	.zero		1


	//   ....[36]....
        /*0328*/ 	.word	0x00001c30
        /*032c*/ 	.word	0x000000ff
        /*0330*/ 	.word	0x00000028
        /*0334*/ 	.short	0x010a
        /*0336*/ 	.byte	0x04
	.zero		1


	//   ....[37]....
        /*0338*/ 	.word	0x00001cb0
        /*033c*/ 	.word	0x000000ff
        /*0340*/ 	.word	0x00000028
        /*0344*/ 	.short	0x010a
        /*0346*/ 	.byte	0x11
	.zero		1


	//   ....[38]....
        /*0348*/ 	.word	0x00001ec0
        /*034c*/ 	.word	0x000000ff
        /*0350*/ 	.word	0x00000028
        /*0354*/ 	.short	0x010a
        /*0356*/ 	.byte	0x07
	.zero		1


	//   ....[39]....
        /*0358*/ 	.word	0x00001f90
        /*035c*/ 	.word	0x00000003
        /*0360*/ 	.word	0x00000070
        /*0364*/ 	.short	0x010a
        /*0366*/ 	.byte	0xff
	.zero		1


	//   ....[40]....
        /*0368*/ 	.word	0x000020e0
        /*036c*/ 	.word	0x00000000
        /*0370*/ 	.word	0x00000000
        /*0374*/ 	.short	0x0101
        /*0376*/ 	.byte	0xff
	.zero		1


	//   ....[41]....
        /*0378*/ 	.word	0x00002680
        /*037c*/ 	.word	0x000000ff
        /*0380*/ 	.word	0x00000000
        /*0384*/ 	.short	0x010a
        /*0386*/ 	.byte	0x04
	.zero		1


	//   ....[42]....
        /*0388*/ 	.word	0x00002710
        /*038c*/ 	.word	0x000000ff
        /*0390*/ 	.word	0x00000000
        /*0394*/ 	.short	0x010a
        /*0396*/ 	.byte	0x05
	.zero		1


	//   ....[43]....
        /*0398*/ 	.word	0x000027a0
        /*039c*/ 	.word	0x000000ff
        /*03a0*/ 	.word	0x00000000
        /*03a4*/ 	.short	0x010a
        /*03a6*/ 	.byte	0x05
	.zero		1


	//   ....[44]....
        /*03a8*/ 	.word	0x00002830
        /*03ac*/ 	.word	0x000000ff
        /*03b0*/ 	.word	0x00000000
        /*03b4*/ 	.short	0x010a
        /*03b6*/ 	.byte	0x05
	.zero		1


	//   ....[45]....
        /*03b8*/ 	.word	0x000028d0
        /*03bc*/ 	.word	0x00000000
        /*03c0*/ 	.word	0x00000000
        /*03c4*/ 	.short	0x010a
        /*03c6*/ 	.byte	0xff
	.zero		1


	//   ....[46]....
        /*03c8*/ 	.word	0x000029f0
        /*03cc*/ 	.word	0x00000002
        /*03d0*/ 	.word	0x000000d0
        /*03d4*/ 	.short	0x010a
        /*03d6*/ 	.byte	0xff
	.zero		1


	//   ....[47]....
        /*03d8*/ 	.word	0x00002a60
        /*03dc*/ 	.word	0x00000002
        /*03e0*/ 	.word	0x00000000
        /*03e4*/ 	.short	0x0101
        /*03e6*/ 	.byte	0xff
	.zero		1


	//   ....[48]....
        /*03e8*/ 	.word	0x00002a80
        /*03ec*/ 	.word	0x000000ff
        /*03f0*/ 	.word	0x00000080
        /*03f4*/ 	.short	0x010a
        /*03f6*/ 	.byte	0x04
	.zero		1


	//   ....[49]....
        /*03f8*/ 	.word	0x00002ba0
        /*03fc*/ 	.word	0x00000002
        /*0400*/ 	.word	0x00000070
        /*0404*/ 	.short	0x010a
        /*0406*/ 	.byte	0xff
	.zero		1


	//   ....[50]....
        /*0408*/ 	.word	0x00002ca0
        /*040c*/ 	.word	0x00000002
        /*0410*/ 	.word	0x00000000
        /*0414*/ 	.short	0x0101
        /*0416*/ 	.byte	0xff
	.zero		1


	//   ....[51]....
        /*0418*/ 	.word	0x00002d30
        /*041c*/ 	.word	0x000000ff
        /*0420*/ 	.word	0x00000080
        /*0424*/ 	.short	0x0106
        /*0426*/ 	.byte	0x04
	.zero		1


	//   ....[52]....
        /*0428*/ 	.word	0x00002d50
        /*042c*/ 	.word	0x000000ff
        /*0430*/ 	.word	0x00000080
        /*0434*/ 	.short	0x010a
        /*0436*/ 	.byte	0x04
	.zero		1


	//   ....[53]....
        /*0438*/ 	.word	0x00002de0
        /*043c*/ 	.word	0x000000ff
        /*0440*/ 	.word	0x00000080
        /*0444*/ 	.short	0x0106
        /*0446*/ 	.byte	0x07
	.zero		1


	//   ....[54]....
        /*0448*/ 	.word	0x00002e20
        /*044c*/ 	.word	0x00000000
        /*0450*/ 	.word	0x00000080
        /*0454*/ 	.short	0x010a
        /*0456*/ 	.byte	0xff
	.zero		1


	//   ....[55]....
        /*0458*/ 	.word	0x00003330
        /*045c*/ 	.word	0x00000000
        /*0460*/ 	.word	0x00000070
        /*0464*/ 	.short	0x010a
        /*0466*/ 	.byte	0xff
	.zero		1


	//   ....[56]....
        /*0468*/ 	.word	0x00003430
        /*046c*/ 	.word	0x00000003
        /*0470*/ 	.word	0x00000000
        /*0474*/ 	.short	0x0101
        /*0476*/ 	.byte	0xff
	.zero		1


	//   ....[57]....
        /*0478*/ 	.word	0x00003440
        /*047c*/ 	.word	0x000000ff
        /*0480*/ 	.word	0x00000000
        /*0484*/ 	.short	0x010a
        /*0486*/ 	.byte	0x04
	.zero		1


	//   ....[58]....
        /*0488*/ 	.word	0x000034c0
        /*048c*/ 	.word	0x000000ff
        /*0490*/ 	.word	0x000000b0
        /*0494*/ 	.short	0x010a
        /*0496*/ 	.byte	0x17
	.zero		1


	//   ....[59]....
        /*0498*/ 	.word	0x000035a0
        /*049c*/ 	.word	0x000000ff
        /*04a0*/ 	.word	0x00000000
        /*04a4*/ 	.short	0x010a
        /*04a6*/ 	.byte	0x05
	.zero		1


	//   ....[60]....
        /*04a8*/ 	.word	0x000036e0
        /*04ac*/ 	.word	0x000000ff
        /*04b0*/ 	.word	0x00000000
        /*04b4*/ 	.short	0x010a
        /*04b6*/ 	.byte	0x04
	.zero		1


	//   ....[61]....
        /*04b8*/ 	.word	0x000038d0
        /*04bc*/ 	.word	0x000000ff
        /*04c0*/ 	.word	0x00000000
        /*04c4*/ 	.short	0x010a
        /*04c6*/ 	.byte	0x04
	.zero		1


	//   ....[62]....
        /*04c8*/ 	.word	0x00003960
        /*04cc*/ 	.word	0x000000ff
        /*04d0*/ 	.word	0x00000000
        /*04d4*/ 	.short	0x010a
        /*04d6*/ 	.byte	0x05
	.zero		1


	//   ....[63]....
        /*04d8*/ 	.word	0x000039f0
        /*04dc*/ 	.word	0x000000ff
        /*04e0*/ 	.word	0x00000000
        /*04e4*/ 	.short	0x010a
        /*04e6*/ 	.byte	0x05
	.zero		1


	//   ....[64]....
        /*04e8*/ 	.word	0x00003a80
        /*04ec*/ 	.word	0x000000ff
        /*04f0*/ 	.word	0x00000000
        /*04f4*/ 	.short	0x010a
        /*04f6*/ 	.byte	0x04
	.zero		1


	//   ....[65]....
        /*04f8*/ 	.word	0x00003f70
        /*04fc*/ 	.word	0x00000003
        /*0500*/ 	.word	0x00000070
        /*0504*/ 	.short	0x010a
        /*0506*/ 	.byte	0xff
	.zero		1


	//   ....[66]....
        /*0508*/ 	.word	0x000040e0
        /*050c*/ 	.word	0x00000000
        /*0510*/ 	.word	0x00000000
        /*0514*/ 	.short	0x0101
        /*0516*/ 	.byte	0xff
	.zero		1


	//   ....[67]....
        /*0518*/ 	.word	0x000045a0
        /*051c*/ 	.word	0x000000ff
        /*0520*/ 	.word	0x00000068
        /*0524*/ 	.short	0x010a
        /*0526*/ 	.byte	0x11
	.zero		1


	//   ....[68]....
        /*0528*/ 	.word	0x00004730
        /*052c*/ 	.word	0x000000ff
        /*0530*/ 	.word	0x00000058
        /*0534*/ 	.short	0x010a
        /*0536*/ 	.byte	0x11
	.zero		1


	//   ....[69]....
        /*0538*/ 	.word	0x00004940
        /*053c*/ 	.word	0x000000ff
        /*0540*/ 	.word	0x00000050
        /*0544*/ 	.short	0x010b
        /*0546*/ 	.byte	0x11
	.zero		1


	//   ....[70]....
        /*0548*/ 	.word	0x00004950
        /*054c*/ 	.word	0x000000ff
        /*0550*/ 	.word	0x00000000
        /*0554*/ 	.short	0x0101
        /*0556*/ 	.byte	0x30
	.zero		1


	//   ....[71]....
        /*0558*/ 	.word	0x00004990
        /*055c*/ 	.word	0x00000000
        /*0560*/ 	.word	0x00000058
        /*0564*/ 	.short	0x010a
        /*0566*/ 	.byte	0xff
	.zero		1


	//   ....[72]....
        /*0568*/ 	.word	0x00004cd0
        /*056c*/ 	.word	0x00000003
        /*0570*/ 	.word	0x00000070
        /*0574*/ 	.short	0x010a
        /*0576*/ 	.byte	0xff
	.zero		1


	//   ....[73]....
        /*0578*/ 	.word	0x00004e50
        /*057c*/ 	.word	0x00000000
        /*0580*/ 	.word	0x00000000
        /*0584*/ 	.short	0x0101
        /*0586*/ 	.byte	0xff
	.zero		1


	//   ....[74]....
        /*0588*/ 	.word	0x000058b0
        /*058c*/ 	.word	0x000000ff
        /*0590*/ 	.word	0x00000050
        /*0594*/ 	.short	0x010a
        /*0596*/ 	.byte	0x2c
	.zero		1


	//   ....[75]....
        /*0598*/ 	.word	0x000058c0
        /*059c*/ 	.word	0x00000016
        /*05a0*/ 	.word	0x00000090
        /*05a4*/ 	.short	0x010a
        /*05a6*/ 	.byte	0xff
	.zero		1


	//   ....[76]....
        /*05a8*/ 	.word	0x00005a70
        /*05ac*/ 	.word	0x000000ff
        /*05b0*/ 	.word	0x00000050
        /*05b4*/ 	.short	0x010a
        /*05b6*/ 	.byte	0x2c
	.zero		1


	//   ....[77]....
        /*05b8*/ 	.word	0x00005b50
        /*05bc*/ 	.word	0x000000ff
        /*05c0*/ 	.word	0x00000000
        /*05c4*/ 	.short	0x0101
        /*05c6*/ 	.byte	0x04
	.zero		1


	//   ....[78]....
        /*05c8*/ 	.word	0x00005bb0
        /*05cc*/ 	.word	0x00000016
        /*05d0*/ 	.word	0x00000090
        /*05d4*/ 	.short	0x010a
        /*05d6*/ 	.byte	0xff
	.zero		1


	//   ....[79]....
        /*05d8*/ 	.word	0x00005f20
        /*05dc*/ 	.word	0x000000ff
        /*05e0*/ 	.word	0x00000000
        /*05e4*/ 	.short	0x0101
        /*05e6*/ 	.byte	0x04
	.zero		1


	//   ....[80]....
        /*05e8*/ 	.word	0x00006800
        /*05ec*/ 	.word	0x00000000
        /*05f0*/ 	.word	0x000000e0
        /*05f4*/ 	.short	0x010a
        /*05f6*/ 	.byte	0xff
	.zero		1


	//   ....[81]....
        /*05f8*/ 	.word	0x00006860
        /*05fc*/ 	.word	0x00000000
        /*0600*/ 	.word	0x00000028
        /*0604*/ 	.short	0x010a
        /*0606*/ 	.byte	0xff
	.zero		1


	//   ....[82]....
        /*0608*/ 	.word	0x000068c0
        /*060c*/ 	.word	0x00000000
        /*0610*/ 	.word	0x00000028
        /*0614*/ 	.short	0x010a
        /*0616*/ 	.byte	0xff
	.zero		1


	//   ....[83]....
        /*0618*/ 	.word	0x00006910
        /*061c*/ 	.word	0x00000003
        /*0620*/ 	.word	0x00000070
        /*0624*/ 	.short	0x010a
        /*0626*/ 	.byte	0xff
	.zero		1


	//   ....[84]....
        /*0628*/ 	.word	0x00006970
        /*062c*/ 	.word	0x00000000
        /*0630*/ 	.word	0x00000000
        /*0634*/ 	.short	0x010a
        /*0636*/ 	.byte	0xff
	.zero		1


	//   ....[85]....
        /*0638*/ 	.word	0x000069d0
        /*063c*/ 	.word	0x00000000
        /*0640*/ 	.word	0x00000000
        /*0644*/ 	.short	0x010a
        /*0646*/ 	.byte	0xff
	.zero		1


	//   ....[86]....
        /*0648*/ 	.word	0x00006a30
        /*064c*/ 	.word	0x00000000
        /*0650*/ 	.word	0x00000000
        /*0654*/ 	.short	0x010a
        /*0656*/ 	.byte	0xff
	.zero		1


	//   ....[87]....
        /*0658*/ 	.word	0x00006a90
        /*065c*/ 	.word	0x00000000
        /*0660*/ 	.word	0x00000000
        /*0664*/ 	.short	0x010a
        /*0666*/ 	.byte	0xff
	.zero		1


	//   ....[88]....
        /*0668*/ 	.word	0x00006ae0
        /*066c*/ 	.word	0x00000002
        /*0670*/ 	.word	0x000000d0
        /*0674*/ 	.short	0x010a
        /*0676*/ 	.byte	0xff
	.zero		1


	//   ....[89]....
        /*0678*/ 	.word	0x00006b40
        /*067c*/ 	.word	0x00000002
        /*0680*/ 	.word	0x00000080
        /*0684*/ 	.short	0x010a
        /*0686*/ 	.byte	0xff
	.zero		1


	//   ....[90]....
        /*0688*/ 	.word	0x00006b90
        /*068c*/ 	.word	0x00000002
        /*0690*/ 	.word	0x00000070
        /*0694*/ 	.short	0x010a
        /*0696*/ 	.byte	0xff
	.zero		1


	//   ....[91]....
        /*0698*/ 	.word	0x00006bf0
        /*069c*/ 	.word	0x00000000
        /*06a0*/ 	.word	0x00000080
        /*06a4*/ 	.short	0x010a
        /*06a6*/ 	.byte	0xff
	.zero		1


	//   ....[92]....
        /*06a8*/ 	.word	0x00006c40
        /*06ac*/ 	.word	0x00000000
        /*06b0*/ 	.word	0x00000070
        /*06b4*/ 	.short	0x010a
        /*06b6*/ 	.byte	0xff
	.zero		1


	//   ....[93]....
        /*06b8*/ 	.word	0x00006ca0
        /*06bc*/ 	.word	0x00000002
        /*06c0*/ 	.word	0x000000b0
        /*06c4*/ 	.short	0x010a
        /*06c6*/ 	.byte	0xff
	.zero		1


	//   ....[94]....
        /*06c8*/ 	.word	0x00006d00
        /*06cc*/ 	.word	0x00000000
        /*06d0*/ 	.word	0x00000000
        /*06d4*/ 	.short	0x010a
        /*06d6*/ 	.byte	0xff
	.zero		1


	//   ....[95]....
        /*06d8*/ 	.word	0x00006d60
        /*06dc*/ 	.word	0x00000000
        /*06e0*/ 	.word	0x00000000
        /*06e4*/ 	.short	0x010a
        /*06e6*/ 	.byte	0xff
	.zero		1


	//   ....[96]....
        /*06e8*/ 	.word	0x00006dc0
        /*06ec*/ 	.word	0x00000000
        /*06f0*/ 	.word	0x00000000
        /*06f4*/ 	.short	0x010a
        /*06f6*/ 	.byte	0xff
	.zero		1


	//   ....[97]....
        /*06f8*/ 	.word	0x00006e20
        /*06fc*/ 	.word	0x00000000
        /*0700*/ 	.word	0x00000000
        /*0704*/ 	.short	0x010a
        /*0706*/ 	.byte	0xff
	.zero		1


	//   ....[98]....
        /*0708*/ 	.word	0x00006e80
        /*070c*/ 	.word	0x00000000
        /*0710*/ 	.word	0x00000000
        /*0714*/ 	.short	0x010a
        /*0716*/ 	.byte	0xff
	.zero		1


	//   ....[99]....
        /*0718*/ 	.word	0x00006ed0
        /*071c*/ 	.word	0x00000003
        /*0720*/ 	.word	0x00000070
        /*0724*/ 	.short	0x010a
        /*0726*/ 	.byte	0xff
	.zero		1


	//   ....[100]....
        /*0728*/ 	.word	0x00006f30
        /*072c*/ 	.word	0x00000000
        /*0730*/ 	.word	0x00000068
        /*0734*/ 	.short	0x010a
        /*0736*/ 	.byte	0xff
	.zero		1


	//   ....[101]....
        /*0738*/ 	.word	0x00006f90
        /*073c*/ 	.word	0x00000000
        /*0740*/ 	.word	0x00000058
        /*0744*/ 	.short	0x010a
        /*0746*/ 	.byte	0xff
	.zero		1


	//   ....[102]....
        /*0748*/ 	.word	0x00006fe0
        /*074c*/ 	.word	0x00000003
        /*0750*/ 	.word	0x00000070
        /*0754*/ 	.short	0x010a
        /*0756*/ 	.byte	0xff
	.zero		1


	//   ....[103]....
        /*0758*/ 	.word	0x00007040
        /*075c*/ 	.word	0x00000000
        /*0760*/ 	.word	0x00000050
        /*0764*/ 	.short	0x010a
        /*0766*/ 	.byte	0xff
	.zero		1


	//   ....[104]....
        /*0768*/ 	.word	0x00007090
        /*076c*/ 	.word	0x00000016
        /*0770*/ 	.word	0x00000090
        /*0774*/ 	.short	0x010a
        /*0776*/ 	.byte	0xff
	.zero		1


	//----- nvinfo : EIATTR_NUM_MBARRIERS
	.align		4
.L_47:
        /*0778*/ 	.byte	0x03, 0x38
        /*077a*/ 	.short	0x001e


	//----- nvinfo : EIATTR_EXIT_INSTR_OFFSETS
	.align		4
        /*077c*/ 	.byte	0x04, 0x1c
        /*077e*/ 	.short	(.L_49 - .L_48)


	//   ....[0]....
.L_48:
        /*0780*/ 	.word	0x00002900


	//   ....[1]....
        /*0784*/ 	.word	0x00002df0


	//   ....[2]....
        /*0788*/ 	.word	0x00002e50


	//   ....[3]....
        /*078c*/ 	.word	0x00003ce0


	//   ....[4]....
        /*0790*/ 	.word	0x000049c0


	//   ....[5]....
        /*0794*/ 	.word	0x00004a00


	//   ....[6]....
        /*0798*/ 	.word	0x000067f0


	//----- nvinfo : EIATTR_MAX_THREADS
	.align		4
.L_49:
        /*079c*/ 	.byte	0x04, 0x05
        /*079e*/ 	.short	(.L_51 - .L_50)
.L_50:
        /*07a0*/ 	.word	0x00000100
        /*07a4*/ 	.word	0x00000001
        /*07a8*/ 	.word	0x00000001


	//----- nvinfo : EIATTR_CRS_STACK_SIZE
	.align		4
.L_51:
        /*07ac*/ 	.byte	0x04, 0x1e
        /*07ae*/ 	.short	(.L_53 - .L_52)
.L_52:
        /*07b0*/ 	.word	0x00000000


	//----- nvinfo : EIATTR_CBANK_PARAM_SIZE
	.align		4
.L_53:
        /*07b4*/ 	.byte	0x03, 0x19
        /*07b6*/ 	.short	0x0800


	//----- nvinfo : EIATTR_PARAM_CBANK
	.align		4
        /*07b8*/ 	.byte	0x04, 0x0a
        /*07ba*/ 	.short	(.L_55 - .L_54)
	.align		4
.L_54:
        /*07bc*/ 	.word	index@(.nv.constant0._ZN7cutlass13device_kernelINS_4gemm6kernel13GemmUniversalIN4cute5tupleIJiiiiEEENS1_10collective13CollectiveMmaINS1_35MainloopSm100TmaUmmaWarpSpecializedILi5ELi2ELi4ENS5_IJNS4_1CILi2EEENSA_ILi1EEESC_EEEEENS5_IJNSA_ILi64EEESF_SF_EEENS_12float_e5m2_tENS5_IJlSC_lEEESH_SI_NS4_8TiledMMAINS4_8MMA_AtomIJNS4_10MMA_TraitsINS4_19SM100_MMA_F8F6F4_SSEJSH_SH_fSF_SF_NS4_17integral_constantINS4_4UMMA5MajorELSP_0EEESQ_NSN_INSO_7ScaleInELSR_0EEESS_EEEEEENS4_6LayoutINS5_IJSC_SC_SC_EEENS5_IJNSA_ILi0EEESX_SX_EEEEENS5_IJNS4_10UnderscoreES10_S10_EEEEENS4_13SM90_TMA_LOADENS4_14ComposedLayoutINS4_7SwizzleILi2ELi4ELi3EEENS4_18smem_ptr_flag_bitsILi8EEENSV_INS5_IJNSA_ILi8EEESF_EEENS5_IJSF_SC_EEEEEEEvNS4_8identityENS4_23SM90_TMA_LOAD_MULTICASTES1D_vS1E_EENS_8epilogue10collective18CollectiveEpilogueINS1H_23Sm100TmaWarpSpecializedILi1ELi1ELi32ELb0ELb0EEEJSG_NS5_IJNSV_ISF_SC_EES1M_EEESH_SI_SH_SI_NS1H_6fusion15FusionCallbacksIS1L_NS1O_17LinearCombinationISH_fSH_fLNS_15FloatRoundStyleE2EEESG_S1N_JEEENS4_5SM1004TMEM4LOAD26SM100_TMEM_LOAD_16dp32b32xES13_S1D_NS4_39AutoVectorizingCopyWithAssumedAlignmentILi128EEENS4_14SM90_TMA_STOREES1D_S1Z_S1Z_EEEvvEEEEvNT_6ParamsE)
        /*07c0*/ 	.short	0x0380
        /*07c2*/ 	.short	0x0800


	//----- nvinfo : EIATTR_SW_WAR
	.align		4
.L_55:
        /*07c4*/ 	.byte	0x04, 0x36
        /*07c6*/ 	.short	(.L_57 - .L_56)
.L_56:
        /*07c8*/ 	.word	0x00000008
.L_57:


//--------------------- .nv.callgraph             --------------------------
	.section	.nv.callgraph,"",@"SHT_CUDA_CALLGRAPH"
	.align	4
	.sectionentsize	8
	.align		4
        /*0000*/ 	.word	0x00000000
	.align		4
        /*0004*/ 	.word	0xffffffff
	.align		4
        /*0008*/ 	.word	index@(_ZN7cutlass13device_kernelINS_4gemm6kernel13GemmUniversalIN4cute5tupleIJiiiiEEENS1_10collective13CollectiveMmaINS1_35MainloopSm100TmaUmmaWarpSpecializedILi5ELi2ELi4ENS5_IJNS4_1CILi2EEENSA_ILi1EEESC_EEEEENS5_IJNSA_ILi64EEESF_SF_EEENS_12float_e5m2_tENS5_IJlSC_lEEESH_SI_NS4_8TiledMMAINS4_8MMA_AtomIJNS4_10MMA_TraitsINS4_19SM100_MMA_F8F6F4_SSEJSH_SH_fSF_SF_NS4_17integral_constantINS4_4UMMA5MajorELSP_0EEESQ_NSN_INSO_7ScaleInELSR_0EEESS_EEEEEENS4_6LayoutINS5_IJSC_SC_SC_EEENS5_IJNSA_ILi0EEESX_SX_EEEEENS5_IJNS4_10UnderscoreES10_S10_EEEEENS4_13SM90_TMA_LOADENS4_14ComposedLayoutINS4_7SwizzleILi2ELi4ELi3EEENS4_18smem_ptr_flag_bitsILi8EEENSV_INS5_IJNSA_ILi8EEESF_EEENS5_IJSF_SC_EEEEEEEvNS4_8identityENS4_23SM90_TMA_LOAD_MULTICASTES1D_vS1E_EENS_8epilogue10collective18CollectiveEpilogueINS1H_23Sm100TmaWarpSpecializedILi1ELi1ELi32ELb0ELb0EEEJSG_NS5_IJNSV_ISF_SC_EES1M_EEESH_SI_SH_SI_NS1H_6fusion15FusionCallbacksIS1L_NS1O_17LinearCombinationISH_fSH_fLNS_15FloatRoundStyleE2EEESG_S1N_JEEENS4_5SM1004TMEM4LOAD26SM100_TMEM_LOAD_16dp32b32xES13_S1D_NS4_39AutoVectorizingCopyWithAssumedAlignmentILi128EEENS4_14SM90_TMA_STOREES1D_S1Z_S1Z_EEEvvEEEEvNT_6ParamsE)
	.align		4
        /*000c*/ 	.word	index@(__assertfail)
	.align		4
        /*0010*/ 	.word	0x00000000
	.align		4
        /*0014*/ 	.word	0xfffffffe
	.align		4
        /*0018*/ 	.word	0x00000000
	.align		4
        /*001c*/ 	.word	0xfffffffd
	.align		4
        /*0020*/ 	.word	0x00000000
	.align		4
        /*0024*/ 	.word	0xfffffffc


//--------------------- .nv.constant4             --------------------------
	.section	.nv.constant4,"a",@progbits
	.align	8
	.align		8
.nv.constant4:
        /*0000*/ 	.dword	__assertfail
	.align		8
        /*0008*/ 	.dword	__unnamed_1
	.align		8
        /*0010*/ 	.dword	__unnamed_2
	.align		8
        /*0018*/ 	.dword	_ZN39_INTERNAL_409b04c6_4_k_cu_32583ff9_92264cuda3std3__45__cpo5beginE
	.align		8
        /*0020*/ 	.dword	_ZN39_INTERNAL_409b04c6_4_k_cu_32583ff9_92264cuda3std3__45__cpo3endE
	.align		8
        /*0028*/ 	.dword	_ZN39_INTERNAL_409b04c6_4_k_cu_32583ff9_92264cuda3std3__45__cpo6cbeginE
	.align		8
        /*0030*/ 	.dword	_ZN39_INTERNAL_409b04c6_4_k_cu_32583ff9_92264cuda3std3__45__cpo4cendE
	.align		8
        /*0038*/ 	.dword	_ZN39_INTERNAL_409b04c6_4_k_cu_32583ff9_92264cuda3std3__441_GLOBAL__N__409b04c6_4_k_cu_32583ff9_92266ignoreE
	.align		8
        /*0040*/ 	.dword	_ZN39_INTERNAL_409b04c6_4_k_cu_32583ff9_92264cuda3std3__419piecewise_constructE
	.align		8
        /*0048*/ 	.dword	_ZN39_INTERNAL_409b04c6_4_k_cu_32583ff9_92264cuda3std3__48in_placeE
	.align		8
        /*0050*/ 	.dword	_ZN39_INTERNAL_409b04c6_4_k_cu_32583ff9_92264cuda3std6ranges3__45__cpo4swapE
	.align		8
        /*0058*/ 	.dword	_ZN39_INTERNAL_409b04c6_4_k_cu_32583ff9_92264cuda3std6ranges3__45__cpo9iter_moveE
	.align		8
        /*0060*/ 	.dword	_ZN39_INTERNAL_409b04c6_4_k_cu_32583ff9_92264cute7productE
	.align		8
        /*0068*/ 	.dword	_ZN39_INTERNAL_409b04c6_4_k_cu_32583ff9_92264cute1_E
	.align		8
        /*0070*/ 	.dword	$str$25
	.align		8
        /*0078*/ 	.dword	$str$26
	.align		8
        /*0080*/ 	.dword	$str$27
	.align		8
        /*0088*/ 	.dword	$str$28


//--------------------- .text._ZN7cutlass13device_kernelINS_4gemm6kernel13GemmUniversalIN4cute5tupleIJiiiiEEENS1_10collective13CollectiveMmaINS1_35MainloopSm100TmaUmmaWarpSpecializedILi5ELi2ELi4ENS5_IJNS4_1CILi2EEENSA_ILi1EEESC_EEEEENS5_IJNSA_ILi64EEESF_SF_EEENS_12float_e5m2_tENS5_IJlSC_lEEESH_SI_NS4_8TiledMMAINS4_8MMA_AtomIJNS4_10MMA_TraitsINS4_19SM100_MMA_F8F6F4_SSEJSH_SH_fSF_SF_NS4_17integral_constantINS4_4UMMA5MajorELSP_0EEESQ_NSN_INSO_7ScaleInELSR_0EEESS_EEEEEENS4_6LayoutINS5_IJSC_SC_SC_EEENS5_IJNSA_ILi0EEESX_SX_EEEEENS5_IJNS4_10UnderscoreES10_S10_EEEEENS4_13SM90_TMA_LOADENS4_14ComposedLayoutINS4_7SwizzleILi2ELi4ELi3EEENS4_18smem_ptr_flag_bitsILi8EEENSV_INS5_IJNSA_ILi8EEESF_EEENS5_IJSF_SC_EEEEEEEvNS4_8identityENS4_23SM90_TMA_LOAD_MULTICASTES1D_vS1E_EENS_8epilogue10collective18CollectiveEpilogueINS1H_23Sm100TmaWarpSpecializedILi1ELi1ELi32ELb0ELb0EEEJSG_NS5_IJNSV_ISF_SC_EES1M_EEESH_SI_SH_SI_NS1H_6fusion15FusionCallbacksIS1L_NS1O_17LinearCombinationISH_fSH_fLNS_15FloatRoundStyleE2EEESG_S1N_JEEENS4_5SM1004TMEM4LOAD26SM100_TMEM_LOAD_16dp32b32xES13_S1D_NS4_39AutoVectorizingCopyWithAssumedAlignmentILi128EEENS4_14SM90_TMA_STOREES1D_S1Z_S1Z_EEEvvEEEEvNT_6ParamsE --------------------------
	.section	.text._ZN7cutlass13device_kernelINS_4gemm6kernel13GemmUniversalIN4cute5tupleIJiiiiEEENS1_10collective13CollectiveMmaINS1_35MainloopSm100TmaUmmaWarpSpecializedILi5ELi2ELi4ENS5_IJNS4_1CILi2EEENSA_ILi1EEESC_EEEEENS5_IJNSA_ILi64EEESF_SF_EEENS_12float_e5m2_tENS5_IJlSC_lEEESH_SI_NS4_8TiledMMAINS4_8MMA_AtomIJNS4_10MMA_TraitsINS4_19SM100_MMA_F8F6F4_SSEJSH_SH_fSF_SF_NS4_17integral_constantINS4_4UMMA5MajorELSP_0EEESQ_NSN_INSO_7ScaleInELSR_0EEESS_EEEEEENS4_6LayoutINS5_IJSC_SC_SC_EEENS5_IJNSA_ILi0EEESX_SX_EEEEENS5_IJNS4_10UnderscoreES10_S10_EEEEENS4_13SM90_TMA_LOADENS4_14ComposedLayoutINS4_7SwizzleILi2ELi4ELi3EEENS4_18smem_ptr_flag_bitsILi8EEENSV_INS5_IJNSA_ILi8EEESF_EEENS5_IJSF_SC_EEEEEEEvNS4_8identityENS4_23SM90_TMA_LOAD_MULTICASTES1D_vS1E_EENS_8epilogue10collective18CollectiveEpilogueINS1H_23Sm100TmaWarpSpecializedILi1ELi1ELi32ELb0ELb0EEEJSG_NS5_IJNSV_ISF_SC_EES1M_EEESH_SI_SH_SI_NS1H_6fusion15FusionCallbacksIS1L_NS1O_17LinearCombinationISH_fSH_fLNS_15FloatRoundStyleE2EEESG_S1N_JEEENS4_5SM1004TMEM4LOAD26SM100_TMEM_LOAD_16dp32b32xES13_S1D_NS4_39AutoVectorizingCopyWithAssumedAlignmentILi128EEENS4_14SM90_TMA_STOREES1D_S1Z_S1Z_EEEvvEEEEvNT_6ParamsE,"ax",@progbits
	.align	128
.text._ZN7cutlass13device_kernelINS_4gemm6kernel13GemmUniversalIN4cute5tupleIJiiiiEEENS1_10collective13CollectiveMmaINS1_35MainloopSm100TmaUmmaWarpSpecializedILi5ELi2ELi4ENS5_IJNS4_1CILi2EEENSA_ILi1EEESC_EEEEENS5_IJNSA_ILi64EEESF_SF_EEENS_12float_e5m2_tENS5_IJlSC_lEEESH_SI_NS4_8TiledMMAINS4_8MMA_AtomIJNS4_10MMA_TraitsINS4_19SM100_MMA_F8F6F4_SSEJSH_SH_fSF_SF_NS4_17integral_constantINS4_4UMMA5MajorELSP_0EEESQ_NSN_INSO_7ScaleInELSR_0EEESS_EEEEEENS4_6LayoutINS5_IJSC_SC_SC_EEENS5_IJNSA_ILi0EEESX_SX_EEEEENS5_IJNS4_10UnderscoreES10_S10_EEEEENS4_13SM90_TMA_LOADENS4_14ComposedLayoutINS4_7SwizzleILi2ELi4ELi3EEENS4_18smem_ptr_flag_bitsILi8EEENSV_INS5_IJNSA_ILi8EEESF_EEENS5_IJSF_SC_EEEEEEEvNS4_8identityENS4_23SM90_TMA_LOAD_MULTICASTES1D_vS1E_EENS_8epilogue10collective18CollectiveEpilogueINS1H_23Sm100TmaWarpSpecializedILi1ELi1ELi32ELb0ELb0EEEJSG_NS5_IJNSV_ISF_SC_EES1M_EEESH_SI_SH_SI_NS1H_6fusion15FusionCallbacksIS1L_NS1O_17LinearCombinationISH_fSH_fLNS_15FloatRoundStyleE2EEESG_S1N_JEEENS4_5SM1004TMEM4LOAD26SM100_TMEM_LOAD_16dp32b32xES13_S1D_NS4_39AutoVectorizingCopyWithAssumedAlignmentILi128EEENS4_14SM90_TMA_STOREES1D_S1Z_S1Z_EEEvvEEEEvNT_6ParamsE:
        .type           _ZN7cutlass13device_kernelINS_4gemm6kernel13GemmUniversalIN4cute5tupleIJiiiiEEENS1_10collective13CollectiveMmaINS1_35MainloopSm100TmaUmmaWarpSpecializedILi5ELi2ELi4ENS5_IJNS4_1CILi2EEENSA_ILi1EEESC_EEEEENS5_IJNSA_ILi64EEESF_SF_EEENS_12float_e5m2_tENS5_IJlSC_lEEESH_SI_NS4_8TiledMMAINS4_8MMA_AtomIJNS4_10MMA_TraitsINS4_19SM100_MMA_F8F6F4_SSEJSH_SH_fSF_SF_NS4_17integral_constantINS4_4UMMA5MajorELSP_0EEESQ_NSN_INSO_7ScaleInELSR_0EEESS_EEEEEENS4_6LayoutINS5_IJSC_SC_SC_EEENS5_IJNSA_ILi0EEESX_SX_EEEEENS5_IJNS4_10UnderscoreES10_S10_EEEEENS4_13SM90_TMA_LOADENS4_14ComposedLayoutINS4_7SwizzleILi2ELi4ELi3EEENS4_18smem_ptr_flag_bitsILi8EEENSV_INS5_IJNSA_ILi8EEESF_EEENS5_IJSF_SC_EEEEEEEvNS4_8identityENS4_23SM90_TMA_LOAD_MULTICASTES1D_vS1E_EENS_8epilogue10collective18CollectiveEpilogueINS1H_23Sm100TmaWarpSpecializedILi1ELi1ELi32ELb0ELb0EEEJSG_NS5_IJNSV_ISF_SC_EES1M_EEESH_SI_SH_SI_NS1H_6fusion15FusionCallbacksIS1L_NS1O_17LinearCombinationISH_fSH_fLNS_15FloatRoundStyleE2EEESG_S1N_JEEENS4_5SM1004TMEM4LOAD26SM100_TMEM_LOAD_16dp32b32xES13_S1D_NS4_39AutoVectorizingCopyWithAssumedAlignmentILi128EEENS4_14SM90_TMA_STOREES1D_S1Z_S1Z_EEEvvEEEEvNT_6ParamsE,@function
        .size           _ZN7cutlass13device_kernelINS_4gemm6kernel13GemmUniversalIN4cute5tupleIJiiiiEEENS1_10collective13CollectiveMmaINS1_35MainloopSm100TmaUmmaWarpSpecializedILi5ELi2ELi4ENS5_IJNS4_1CILi2EEENSA_ILi1EEESC_EEEEENS5_IJNSA_ILi64EEESF_SF_EEENS_12float_e5m2_tENS5_IJlSC_lEEESH_SI_NS4_8TiledMMAINS4_8MMA_AtomIJNS4_10MMA_TraitsINS4_19SM100_MMA_F8F6F4_SSEJSH_SH_fSF_SF_NS4_17integral_constantINS4_4UMMA5MajorELSP_0EEESQ_NSN_INSO_7ScaleInELSR_0EEESS_EEEEEENS4_6LayoutINS5_IJSC_SC_SC_EEENS5_IJNSA_ILi0EEESX_SX_EEEEENS5_IJNS4_10UnderscoreES10_S10_EEEEENS4_13SM90_TMA_LOADENS4_14ComposedLayoutINS4_7SwizzleILi2ELi4ELi3EEENS4_18smem_ptr_flag_bitsILi8EEENSV_INS5_IJNSA_ILi8EEESF_EEENS5_IJSF_SC_EEEEEEEvNS4_8identityENS4_23SM90_TMA_LOAD_MULTICASTES1D_vS1E_EENS_8epilogue10collective18CollectiveEpilogueINS1H_23Sm100TmaWarpSpecializedILi1ELi1ELi32ELb0ELb0EEEJSG_NS5_IJNSV_ISF_SC_EES1M_EEESH_SI_SH_SI_NS1H_6fusion15FusionCallbacksIS1L_NS1O_17LinearCombinationISH_fSH_fLNS_15FloatRoundStyleE2EEESG_S1N_JEEENS4_5SM1004TMEM4LOAD26SM100_TMEM_LOAD_16dp32b32xES13_S1D_NS4_39AutoVectorizingCopyWithAssumedAlignmentILi128EEENS4_14SM90_TMA_STOREES1D_S1Z_S1Z_EEEvvEEEEvNT_6ParamsE,(.L_x_138 - _ZN7cutlass13device_kernelINS_4gemm6kernel13GemmUniversalIN4cute5tupleIJiiiiEEENS1_10collective13CollectiveMmaINS1_35MainloopSm100TmaUmmaWarpSpecializedILi5ELi2ELi4ENS5_IJNS4_1CILi2EEENSA_ILi1EEESC_EEEEENS5_IJNSA_ILi64EEESF_SF_EEENS_12float_e5m2_tENS5_IJlSC_lEEESH_SI_NS4_8TiledMMAINS4_8MMA_AtomIJNS4_10MMA_TraitsINS4_19SM100_MMA_F8F6F4_SSEJSH_SH_fSF_SF_NS4_17integral_constantINS4_4UMMA5MajorELSP_0EEESQ_NSN_INSO_7ScaleInELSR_0EEESS_EEEEEENS4_6LayoutINS5_IJSC_SC_SC_EEENS5_IJNSA_ILi0EEESX_SX_EEEEENS5_IJNS4_10UnderscoreES10_S10_EEEEENS4_13SM90_TMA_LOADENS4_14ComposedLayoutINS4_7SwizzleILi2ELi4ELi3EEENS4_18smem_ptr_flag_bitsILi8EEENSV_INS5_IJNSA_ILi8EEESF_EEENS5_IJSF_SC_EEEEEEEvNS4_8identityENS4_23SM90_TMA_LOAD_MULTICASTES1D_vS1E_EENS_8epilogue10collective18CollectiveEpilogueINS1H_23Sm100TmaWarpSpecializedILi1ELi1ELi32ELb0ELb0EEEJSG_NS5_IJNSV_ISF_SC_EES1M_EEESH_SI_SH_SI_NS1H_6fusion15FusionCallbacksIS1L_NS1O_17LinearCombinationISH_fSH_fLNS_15FloatRoundStyleE2EEESG_S1N_JEEENS4_5SM1004TMEM4LOAD26SM100_TMEM_LOAD_16dp32b32xES13_S1D_NS4_39AutoVectorizingCopyWithAssumedAlignmentILi128EEENS4_14SM90_TMA_STOREES1D_S1Z_S1Z_EEEvvEEEEvNT_6ParamsE)
        .other          _ZN7cutlass13device_kernelINS_4gemm6kernel13GemmUniversalIN4cute5tupleIJiiiiEEENS1_10collective13CollectiveMmaINS1_35MainloopSm100TmaUmmaWarpSpecializedILi5ELi2ELi4ENS5_IJNS4_1CILi2EEENSA_ILi1EEESC_EEEEENS5_IJNSA_ILi64EEESF_SF_EEENS_12float_e5m2_tENS5_IJlSC_lEEESH_SI_NS4_8TiledMMAINS4_8MMA_AtomIJNS4_10MMA_TraitsINS4_19SM100_MMA_F8F6F4_SSEJSH_SH_fSF_SF_NS4_17integral_constantINS4_4UMMA5MajorELSP_0EEESQ_NSN_INSO_7ScaleInELSR_0EEESS_EEEEEENS4_6LayoutINS5_IJSC_SC_SC_EEENS5_IJNSA_ILi0EEESX_SX_EEEEENS5_IJNS4_10UnderscoreES10_S10_EEEEENS4_13SM90_TMA_LOADENS4_14ComposedLayoutINS4_7SwizzleILi2ELi4ELi3EEENS4_18smem_ptr_flag_bitsILi8EEENSV_INS5_IJNSA_ILi8EEESF_EEENS5_IJSF_SC_EEEEEEEvNS4_8identityENS4_23SM90_TMA_LOAD_MULTICASTES1D_vS1E_EENS_8epilogue10collective18CollectiveEpilogueINS1H_23Sm100TmaWarpSpecializedILi1ELi1ELi32ELb0ELb0EEEJSG_NS5_IJNSV_ISF_SC_EES1M_EEESH_SI_SH_SI_NS1H_6fusion15FusionCallbacksIS1L_NS1O_17LinearCombinationISH_fSH_fLNS_15FloatRoundStyleE2EEESG_S1N_JEEENS4_5SM1004TMEM4LOAD26SM100_TMEM_LOAD_16dp32b32xES13_S1D_NS4_39AutoVectorizingCopyWithAssumedAlignmentILi128EEENS4_14SM90_TMA_STOREES1D_S1Z_S1Z_EEEvvEEEEvNT_6ParamsE,@"STO_CUDA_ENTRY STV_DEFAULT"
_ZN7cutlass13device_kernelINS_4gemm6kernel13GemmUniversalIN4cute5tupleIJiiiiEEENS1_10collective13CollectiveMmaINS1_35MainloopSm100TmaUmmaWarpSpecializedILi5ELi2ELi4ENS5_IJNS4_1CILi2EEENSA_ILi1EEESC_EEEEENS5_IJNSA_ILi64EEESF_SF_EEENS_12float_e5m2_tENS5_IJlSC_lEEESH_SI_NS4_8TiledMMAINS4_8MMA_AtomIJNS4_10MMA_TraitsINS4_19SM100_MMA_F8F6F4_SSEJSH_SH_fSF_SF_NS4_17integral_constantINS4_4UMMA5MajorELSP_0EEESQ_NSN_INSO_7ScaleInELSR_0EEESS_EEEEEENS4_6LayoutINS5_IJSC_SC_SC_EEENS5_IJNSA_ILi0EEESX_SX_EEEEENS5_IJNS4_10UnderscoreES10_S10_EEEEENS4_13SM90_TMA_LOADENS4_14ComposedLayoutINS4_7SwizzleILi2ELi4ELi3EEENS4_18smem_ptr_flag_bitsILi8EEENSV_INS5_IJNSA_ILi8EEESF_EEENS5_IJSF_SC_EEEEEEEvNS4_8identityENS4_23SM90_TMA_LOAD_MULTICASTES1D_vS1E_EENS_8epilogue10collective18CollectiveEpilogueINS1H_23Sm100TmaWarpSpecializedILi1ELi1ELi32ELb0ELb0EEEJSG_NS5_IJNSV_ISF_SC_EES1M_EEESH_SI_SH_SI_NS1H_6fusion15FusionCallbacksIS1L_NS1O_17LinearCombinationISH_fSH_fLNS_15FloatRoundStyleE2EEESG_S1N_JEEENS4_5SM1004TMEM4LOAD26SM100_TMEM_LOAD_16dp32b32xES13_S1D_NS4_39AutoVectorizingCopyWithAssumedAlignmentILi128EEENS4_14SM90_TMA_STOREES1D_S1Z_S1Z_EEEvvEEEEvNT_6ParamsE:
[----:B------:R-:W1:Y:S01]  /*0000*/  LDC R1, c[0x0][0x37c] ;  /* 0x0000df00ff017b82 */ /* 0x000e620000000800 */
[----:B------:R-:W2:Y:S01]  /*0010*/  S2R R76, SR_TID.X ;  /* 0x00000000004c7919 */ /* 0x000ea20000002100 */
[----:B------:R-:W3:Y:S01]  /*0020*/  LDCU.64 UR8, c[0x0][0x890] ;  /* 0x00011200ff0877ac */ /* 0x000ee20008000a00 */
[----:B------:R-:W-:Y:S02]  /*0030*/  PRMT R79, RZ, 0x7610, R79 ;  /* 0x00007610ff4f7816 */ /* 0x000fe4000000004f */
[----:B------:R-:W-:Y:S01]  /*0040*/  ELECT P3, URZ, PT ;  /* 0x0000000000ff782f */ /* 0x000fe20003860000 */
[----:B---3--:R-:W-:-:S04]  /*0050*/  UISETP.NE.U32.AND UP0, UPT, UR8, URZ, UPT ;  /* 0x000000ff0800728c */ /* 0x008fc8000bf05070 */
[----:B------:R-:W-:Y:S01]  /*0060*/  UISETP.NE.AND.EX UP0, UPT, UR9, URZ, UPT, UP0 ;  /* 0x000000ff0900728c */ /* 0x000fe2000bf05300 */
[----:B--2---:R-:W-:-:S05]  /*0070*/  SHF.R.U32.HI R80, RZ, 0x5, R76 ;  /* 0x00000005ff507819 */ /* 0x004fca000001164c */
[----:B------:R-:W2:Y:S02]  /*0080*/  SHFL.IDX PT, R0, R80, RZ, 0x1f ;  /* 0x00001fff50007589 */ /* 0x000ea400000e0000 */
[----:B--2---:R-:W-:Y:S01]  /*0090*/  R2UR UR18, R0 ;  /* 0x00000000001272ca */ /* 0x004fe200000e0000 */
[----:B-1----:R-:W-:-:S14]  /*00a0*/  BRA.U UP0, `(.L_x_0) ;  /* 0x0000000100307547 */ /* 0x002fdc000b800000 */
[----:B------:R-:W1:Y:S02]  /*00b0*/  LDCU.64 UR4, c[0x0][0x888] ;  /* 0x00011100ff0477ac */ /* 0x000e640008000a00 */
[----:B-1----:R-:W-:-:S04]  /*00c0*/  UISETP.NE.U32.AND UP0, UPT, UR4, URZ, UPT ;  /* 0x000000ff0400728c */ /* 0x002fc8000bf05070 */
[----:B------:R-:W-:-:S09]  /*00d0*/  UISETP.NE.AND.EX UP0, UPT, UR5, URZ, UPT, UP0 ;  /* 0x000000ff0500728c */ /* 0x000fd2000bf05300 */
[----:B------:R-:W-:Y:S05]  /*00e0*/  BRA.U !UP0, `(.L_x_1) ;  /* 0x0000000108147547 */ /* 0x000fea000b800000 */
[----:B------:R-:W1:Y:S01]  /*00f0*/  LDC.64 R2, c[0x0][0x888] ;  /* 0x00022200ff027b82 */ /* 0x000e620000000a00 */
[----:B------:R-:W1:Y:S02]  /*0100*/  LDCU.64 UR4, c[0x0][0x358] ;  /* 0x00006b00ff0477ac */ /* 0x000e640008000a00 */
[----:B-1----:R1:W5:Y:S01]  /*0110*/  LDG.E R39, desc[UR4][R2.64] ;  /* 0x0000000402277981 */ /* 0x002362000c1e1900 */
[----:B------:R-:W-:Y:S01]  /*0120*/  HFMA2 R79, -RZ, RZ, 0, 5.9604644775390625e-08 ;  /* 0x00000001ff4f7431 */ /* 0x000fe200000001ff */
[----:B------:R-:W-:Y:S05]  /*0130*/  BRA `(.L_x_0) ;  /* 0x00000000000c7947 */ /* 0x000fea0003800000 */
.L_x_1:
[----:B------:R-:W1:Y:S01]  /*0140*/  LDCU UR4, c[0x0][0x880] ;  /* 0x00011000ff0477ac */ /* 0x000e620008000800 */
[----:B------:R-:W-:Y:S01]  /*0150*/  HFMA2 R79, -RZ, RZ, 0, 5.9604644775390625e-08 ;  /* 0x00000001ff4f7431 */ /* 0x000fe200000001ff */
[----:B-1----:R-:W-:-:S07]  /*0160*/  MOV R39, UR4 ;  /* 0x0000000400277c02 */ /* 0x002fce0008000f00 */
.L_x_0:
[----:B------:R-:W2:Y:S02]  /*0170*/  LDCU.64 UR4, c[0x0][0x8b0] ;  /* 0x00011600ff0477ac */ /* 0x000ea40008000a00 */
[----:B--2---:R-:W-:-:S04]  /*0180*/  UISETP.NE.U32.AND UP0, UPT, UR4, URZ, UPT ;  /* 0x000000ff0400728c */ /* 0x004fc8000bf05070 */
[----:B------:R-:W-:-:S09]  /*0190*/  UISETP.NE.AND.EX UP0, UPT, UR5, URZ, UPT, UP0 ;  /* 0x000000ff0500728c */ /* 0x000fd2000bf05300 */
[----:B------:R-:W-:Y:S05]  /*01a0*/  BRA.U UP0, `(.L_x_2) ;  /* 0x0000000100287547 */ /* 0x000fea000b800000 */
[----:B------:R-:W2:Y:S02]  /*01b0*/  LDCU.64 UR4, c[0x0][0x8a8] ;  /* 0x00011500ff0477ac */ /* 0x000ea40008000a00 */
[----:B--2---:R-:W-:-:S04]  /*01c0*/  UISETP.NE.U32.AND UP0, UPT, UR4, URZ, UPT ;  /* 0x000000ff0400728c */ /* 0x004fc8000bf05070 */
[----:B------:R-:W-:-:S09]  /*01d0*/  UISETP.NE.AND.EX UP0, UPT, UR5, URZ, UPT, UP0 ;  /* 0x000000ff0500728c */ /* 0x000fd2000bf05300 */
[----:B------:R-:W-:Y:S05]  /*01e0*/  BRA.U !UP0, `(.L_x_3) ;  /* 0x0000000108107547 */ /* 0x000fea000b800000 */
[----:B-1----:R-:W1:Y:S01]  /*01f0*/  LDC.64 R2, c[0x0][0x8a8] ;  /* 0x00022a00ff027b82 */ /* 0x002e620000000a00 */
[----:B------:R-:W1:Y:S02]  /*0200*/  LDCU.64 UR4, c[0x0][0x358] ;  /* 0x00006b00ff0477ac */ /* 0x000e640008000a00 */
[----:B-1----:R2:W5:Y:S01]  /*0210*/  LDG.E R38, desc[UR4][R2.64] ;  /* 0x0000000402267981 */ /* 0x002562000c1e1900 */
[----:B------:R-:W-:Y:S05]  /*0220*/  BRA `(.L_x_2) ;  /* 0x0000000000087947 */ /* 0x000fea0003800000 */
.L_x_3:
[----:B------:R-:W2:Y:S02]  /*0230*/  LDCU UR4, c[0x0][0x8a0] ;  /* 0x00011400ff0477ac */ /* 0x000ea40008000800 */
[----:B--2---:R-:W-:Y:S02]  /*0240*/  MOV R38, UR4 ;  /* 0x0000000400267c02 */ /* 0x004fe40008000f00 */
.L_x_2:
[----:B------:R-:W-:Y:S01]  /*0250*/  IMAD.U32 R0, RZ, RZ, UR18 ;  /* 0x00000012ff007e24 */ /* 0x000fe2000f8e00ff */
[----:B------:R-:W-:Y:S04]  /*0260*/  BSSY.RECONVERGENT B0, `(.L_x_4) ;  /* 0x000000c000007945 */ /* 0x000fe80003800200 */
[C---:B------:R-:W-:Y:S02]  /*0270*/  ISETP.NE.OR P1, PT, R0.reuse, 0x1, !P3 ;  /* 0x000000010000780c */ /* 0x040fe40005f25670 */
[----:B------:R-:W-:-:S11]  /*0280*/  ISETP.NE.OR P0, PT, R0, 0x3, !P3 ;  /* 0x000000030000780c */ /* 0x000fd60005f05670 */
[----:B------:R-:W-:Y:S05]  /*0290*/  @P1 BRA `(.L_x_5) ;  /* 0x0000000000201947 */ /* 0x000fea0003800000 */
[----:B------:R-:W3:Y:S02]  /*02a0*/  LDCU.64 UR4, c[0x0][0x348] ;  /* 0x00006900ff0477ac */ /* 0x000ee40008000a00 */
[----:B---3--:R-:W-:Y:S02]  /*02b0*/  UIADD3 UR6, UP1, UPT, UR4, 0x80, URZ ;  /* 0x0000008004067890 */ /* 0x008fe4000ff3e0ff */
[----:B------:R-:W-:Y:S02]  /*02c0*/  UIADD3 UR4, UP0, UPT, UR4, 0x180, URZ ;  /* 0x0000018004047890 */ /* 0x000fe4000ff1e0ff */
[----:B------:R-:W-:Y:S02]  /*02d0*/  UIADD3.X UR7, UPT, UPT, URZ, UR5, URZ, UP1, !UPT ;  /* 0x00000005ff077290 */ /* 0x000fe40008ffe4ff */
[----:B------:R-:W-:-:S07]  /*02e0*/  UIADD3.X UR5, UPT, UPT, URZ, UR5, URZ, UP0, !UPT ;  /* 0x00000005ff057290 */ /* 0x000fce00087fe4ff */
[----:B------:R3:W-:Y:S02]  /*02f0*/  UTMACCTL.PF [UR6] ;  /* 0x00000000060079b9 */ /* 0x0007e40008040000 */
[----:B------:R3:W-:Y:S02]  /*0300*/  UTMACCTL.PF [UR4] ;  /* 0x00000000040079b9 */ /* 0x0007e40008040000 */
[----:B---3--:R-:W-:Y:S01]  /*0310*/  NOP ;  /* 0x0000000000007918 */ /* 0x008fe20000000000 */
.L_x_5:
[----:B------:R-:W-:Y:S05]  /*0320*/  BSYNC.RECONVERGENT B0 ;  /* 0x0000000000007941 */ /* 0x000fea0003800200 */
.L_x_4:
[----:B------:R-:W-:Y:S04]  /*0330*/  BSSY.RECONVERGENT B0, `(.L_x_6) ;  /* 0x000000a000007945 */ /* 0x000fe80003800200 */
        /* <DEDUP_REMOVED lines=9> */
.L_x_7:
[----:B------:R-:W-:Y:S05]  /*03d0*/  BSYNC.RECONVERGENT B0 ;  /* 0x0000000000007941 */ /* 0x000fea0003800200 */
.L_x_6:
[----:B------:R-:W3:Y:S01]  /*03e0*/  LDCU.64 UR4, c[0x0][0x888] ;  /* 0x00011100ff0477ac */ /* 0x000ee20008000a00 */
[----:B------:R-:W-:Y:S02]  /*03f0*/  UISETP.EQ.U32.AND UP2, UPT, UR8, URZ, UPT ;  /* 0x000000ff0800728c */ /* 0x000fe4000bf42070 */
[----:B------:R-:W-:Y:S02]  /*0400*/  UPLOP3.LUT UP3, UPT, UPT, UPT, UPT, 0x80, 0x8 ;  /* 0x000000000008789c */ /* 0x000fe40003f6f070 */
[----:B---3--:R-:W-:-:S04]  /*0410*/  UISETP.NE.U32.AND UP0, UPT, UR4, URZ, UPT ;  /* 0x000000ff0400728c */ /* 0x008fc8000bf05070 */
[----:B------:R-:W-:-:S04]  /*0420*/  UISETP.NE.AND.EX UP1, UPT, UR5, URZ, UPT, UP0 ;  /* 0x000000ff0500728c */ /* 0x000fc8000bf25300 */
[----:B------:R-:W-:-:S04]  /*0430*/  UISETP.EQ.OR.EX UP4, UPT, UR9, URZ, !UP1, UP2 ;  /* 0x000000ff0900728c */ /* 0x000fc8000cf82720 */
[----:B------:R-:W-:-:S05]  /*0440*/  UP2UR UR61, UPR, URZ, 0x10 ;  /* 0x00000010ff3d7883 */ /* 0x000fca0008000000 */
[----:B------:R-:W-:Y:S07]  /*0450*/  BRA.U !UP4, `(.L_x_8) ;  /* 0x000000010c207547 */ /* 0x000fee000b800000 */
[----:B------:R-:W-:Y:S01]  /*0460*/  UISETP.NE.U32.AND UP2, UPT, UR8, URZ, UPT ;  /* 0x000000ff0800728c */ /* 0x000fe2000bf45070 */
[----:B-----5:R-:W-:Y:S01]  /*0470*/  FSETP.NEU.AND P0, PT, R39, RZ, PT ;  /* 0x000000ff2700720b */ /* 0x020fe20003f0d000 */
[----:B------:R-:W-:Y:S02]  /*0480*/  USEL UR4, URZ, 0xffffffff, UP1 ;  /* 0xffffffffff047887 */ /* 0x000fe40008800000 */
[----:B------:R-:W-:-:S10]  /*0490*/  UISETP.NE.AND.EX UP2, UPT, UR9, URZ, UPT, UP2 ;  /* 0x000000ff0900728c */ /* 0x000fd4000bf45320 */
[----:B------:R-:W-:Y:S01]  /*04a0*/  VOTEU.ANY UP0, P0 ;  /* 0x0000000000ff7886 */ /* 0x000fe20000000100 */
[----:B------:R-:W-:-:S04]  /*04b0*/  @!UP2 USEL UR4, URZ, 0xffffffff, UP0 ;  /* 0xffffffffff04a887 */ /* 0x000fc80008000000 */
[----:B------:R-:W-:-:S04]  /*04c0*/  ULOP3.LUT UR4, UR4, 0x1, URZ, 0xc0, !UPT ;  /* 0x0000000104047892 */ /* 0x000fc8000f8ec0ff */
[----:B------:R-:W-:-:S11]  /*04d0*/  UISETP.NE.U32.AND UP3, UPT, UR4, 0x1, UPT ;  /* 0x000000010400788c */ /* 0x000fd6000bf65070 */
.L_x_8:
[----:B-12---:R-:W1:Y:S01]  /*04e0*/  SHFL.IDX PT, R2, R80, RZ, 0x1f ;  /* 0x00001fff50027589 */ /* 0x006e6200000e0000 */
[----:B------:R-:W-:Y:S01]  /*04f0*/  UISETP.NE.AND UP5, UPT, UR18, 0x2, UPT ;  /* 0x000000021200788c */ /* 0x000fe2000bfa5270 */
[----:B-1----:R-:W-:-:S13]  /*0500*/  ISETP.NE.AND P0, PT, R2, RZ, PT ;  /* 0x000000ff0200720c */ /* 0x002fda0003f05270 */
[----:B------:R-:W-:Y:S05]  /*0510*/  @P0 BRA `(.L_x_9) ;  /* 0x0000000000600947 */ /* 0x000fea0003800000 */
[----:B------:R-:W1:Y:S01]  /*0520*/  S2UR UR4, SR_CgaCtaId ;  /* 0x00000000000479c3 */ /* 0x000e620000008800 */
[----:B------:R-:W-:Y:S01]  /*0530*/  UMOV UR5, 0x400 ;  /* 0x0000040000057882 */ /* 0x000fe20000000000 */
[----:B------:R-:W-:Y:S01]  /*0540*/  UMOV UR8, 0x1 ;  /* 0x0000000100087882 */ /* 0x000fe20000000000 */
[----:B------:R-:W-:Y:S01]  /*0550*/  UMOV UR6, 0x2 ;  /* 0x0000000200067882 */ /* 0x000fe20000000000 */
[----:B------:R-:W-:-:S04]  /*0560*/  UIADD3 UR8, UPT, UPT, -UR8, 0x100000, URZ ;  /* 0x0010000008087890 */ /* 0x000fc8000fffe1ff */
[----:B------:R-:W-:Y:S02]  /*0570*/  USHF.L.U32 UR9, UR8, 0xb, URZ ;  /* 0x0000000b08097899 */ /* 0x000fe400080006ff */
[----:B------:R-:W-:Y:S02]  /*0580*/  USHF.L.U32 UR8, UR8, 0x1, URZ ;  /* 0x0000000108087899 */ /* 0x000fe400080006ff */
[----:B------:R-:W-:-:S04]  /*0590*/  UIADD3 UR6, UPT, UPT, -UR6, 0x100000, URZ ;  /* 0x0010000006067890 */ /* 0x000fc8000fffe1ff */
[----:B------:R-:W-:Y:S02]  /*05a0*/  USHF.L.U32 UR7, UR6, 0xb, URZ ;  /* 0x0000000b06077899 */ /* 0x000fe400080006ff */
[----:B------:R-:W-:Y:S01]  /*05b0*/  USHF.L.U32 UR6, UR6, 0x1, URZ ;  /* 0x0000000106067899 */ /* 0x000fe200080006ff */
[----:B------:R-:W-:Y:S01]  /*05c0*/  ELECT P0, URZ, PT ;  /* 0x0000000000ff782f */ /* 0x000fe20003800000 */
[----:B-1----:R-:W-:Y:S01]  /*05d0*/  ULEA UR4, UR4, UR5, 0x18 ;  /* 0x0000000504047291 */ /* 0x002fe2000f8ec0ff */
[----:B------:R-:W1:Y:S11]  /*05e0*/  FENCE.VIEW.ASYNC.S ;  /* 0x00000000000073c6 */ /* 0x000e760000000000 */
[----:B-1----:R1:W2:Y:S01]  /*05f0*/  SYNCS.EXCH.64 URZ, [UR4], UR8 ;  /* 0x0000000804ff75b2 */ /* 0x0022a20008000100 */
[----:B------:R1:W3:Y:S01]  /*0600*/  SYNCS.EXCH.64 URZ, [UR4+0x28], UR6 ;  /* 0x0000280604ff75b2 */ /* 0x0002e20008000100 */
[----:B------:R1:W4:Y:S01]  /*0610*/  SYNCS.EXCH.64 URZ, [UR4+0x8], UR8 ;  /* 0x0000080804ff75b2 */ /* 0x0003220008000100 */
[----:B------:R1:W1:Y:S01]  /*0620*/  SYNCS.EXCH.64 URZ, [UR4+0x30], UR6 ;  /* 0x0000300604ff75b2 */ /* 0x0002620008000100 */
[----:B------:R1:W1:Y:S01]  /*0630*/  SYNCS.EXCH.64 URZ, [UR4+0x10], UR8 ;  /* 0x0000100804ff75b2 */ /* 0x0002620008000100 */
[----:B------:R1:W1:Y:S01]  /*0640*/  SYNCS.EXCH.64 URZ, [UR4+0x38], UR6 ;  /* 0x0000380604ff75b2 */ /* 0x0002620008000100 */
[----:B------:R1:W1:Y:S01]  /*0650*/  SYNCS.EXCH.64 URZ, [UR4+0x18], UR8 ;  /* 0x0000180804ff75b2 */ /* 0x0002620008000100 */
[----:B------:R1:W1:Y:S01]  /*0660*/  SYNCS.EXCH.64 URZ, [UR4+0x40], UR6 ;  /* 0x0000400604ff75b2 */ /* 0x0002620008000100 */
[----:B------:R1:W1:Y:S01]  /*0670*/  SYNCS.EXCH.64 URZ, [UR4+0x20], UR8 ;  /* 0x0000200804ff75b2 */ /* 0x0002620008000100 */
[----:B------:R1:W1:Y:S01]  /*0680*/  SYNCS.EXCH.64 URZ, [UR4+0x48], UR6 ;  /* 0x0000480604ff75b2 */ /* 0x0002620008000100 */
[----:B------:R-:W-:Y:S01]  /*0690*/  NOP ;  /* 0x0000000000007918 */ /* 0x000fe20000000000 */
.L_x_9:
[----:B------:R-:W2:Y:S01]  /*06a0*/  SHFL.IDX PT, R2, R80, RZ, 0x1f ;  /* 0x00001fff50027589 */ /* 0x000ea200000e0000 */
[----:B------:R-:W-:Y:S01]  /*06b0*/  NOP ;  /* 0x0000000000007918 */ /* 0x000fe20000000000 */
[----:B--2---:R-:W-:-:S13]  /*06c0*/  ISETP.NE.AND P0, PT, R2, 0x1, PT ;  /* 0x000000010200780c */ /* 0x004fda0003f05270 */
[----:B------:R-:W-:Y:S05]  /*06d0*/  @P0 BRA `(.L_x_10) ;  /* 0x0000000000400947 */ /* 0x000fea0003800000 */
[----:B-1----:R-:W1:Y:S01]  /*06e0*/  S2UR UR4, SR_CgaCtaId ;  /* 0x00000000000479c3 */ /* 0x002e620000008800 */
        /* <DEDUP_REMOVED lines=12> */
[----:B-1----:R2:W1:Y:S01]  /*07b0*/  SYNCS.EXCH.64 URZ, [UR4+0x50], UR8 ;  /* 0x0000500804ff75b2 */ /* 0x0024620008000100 */
[----:B------:R2:W1:Y:S02]  /*07c0*/  SYNCS.EXCH.64 URZ, [UR4+0x58], UR6 ;  /* 0x0000580604ff75b2 */ /* 0x0004640008000100 */
[----:B--2---:R-:W-:Y:S01]  /*07d0*/  NOP ;  /* 0x0000000000007918 */ /* 0x004fe20000000000 */
.L_x_10:
[----:B------:R-:W2:Y:S01]  /*07e0*/  SHFL.IDX PT, R2, R80, RZ, 0x1f ;  /* 0x00001fff50027589 */ /* 0x000ea200000e0000 */
[----:B------:R-:W-:Y:S01]  /*07f0*/  NOP ;  /* 0x0000000000007918 */ /* 0x000fe20000000000 */
[----:B--2---:R-:W-:-:S13]  /*0800*/  ISETP.NE.AND P0, PT, R2, 0x3, PT ;  /* 0x000000030200780c */ /* 0x004fda0003f05270 */
[----:B------:R-:W-:Y:S05]  /*0810*/  @P0 BRA `(.L_x_11) ;  /* 0x0000000000300947 */ /* 0x000fea0003800000 */
[----:B-1----:R-:W1:Y:S01]  /*0820*/  S2UR UR4, SR_CgaCtaId ;  /* 0x00000000000479c3 */ /* 0x002e620000008800 */
[----:B------:R-:W-:Y:S01]  /*0830*/  UMOV UR6, 0x400 ;  /* 0x0000040000067882 */ /* 0x000fe20000000000 */
[----:B------:R-:W-:Y:S01]  /*0840*/  UMOV UR5, 0x20 ;  /* 0x0000002000057882 */ /* 0x000fe20000000000 */
[----:B------:R-:W-:Y:S01]  /*0850*/  ELECT P0, URZ, PT ;  /* 0x0000000000ff782f */ /* 0x000fe20003800000 */
[----:B-1----:R-:W-:Y:S02]  /*0860*/  ULEA UR6, UR4, UR6, 0x18 ;  /* 0x0000000604067291 */ /* 0x002fe4000f8ec0ff */
[----:B------:R-:W-:-:S04]  /*0870*/  UIADD3 UR4, UPT, UPT, -UR5, 0x100000, URZ ;  /* 0x0010000005047890 */ /* 0x000fc8000fffe1ff */
[----:B------:R-:W-:Y:S02]  /*0880*/  USHF.L.U32 UR5, UR4, 0xb, URZ ;  /* 0x0000000b04057899 */ /* 0x000fe400080006ff */
[----:B------:R-:W-:Y:S01]  /*0890*/  USHF.L.U32 UR4, UR4, 0x1, URZ ;  /* 0x0000000104047899 */ /* 0x000fe200080006ff */
[----:B------:R-:W1:Y:S11]  /*08a0*/  FENCE.VIEW.ASYNC.S ;  /* 0x00000000000073c6 */ /* 0x000e760000000000 */
[----:B-1----:R2:W1:Y:S01]  /*08b0*/  SYNCS.EXCH.64 URZ, [UR6+0x60], UR4 ;  /* 0x0000600406ff75b2 */ /* 0x0024620008000100 */
[----:B------:R2:W1:Y:S02]  /*08c0*/  SYNCS.EXCH.64 URZ, [UR6+0x68], UR4 ;  /* 0x0000680406ff75b2 */ /* 0x0004640008000100 */
[----:B--2---:R-:W-:Y:S01]  /*08d0*/  NOP ;  /* 0x0000000000007918 */ /* 0x004fe20000000000 */
.L_x_11:
[----:B------:R-:W2:Y:S01]  /*08e0*/  SHFL.IDX PT, R2, R80, RZ, 0x1f ;  /* 0x00001fff50027589 */ /* 0x000ea200000e0000 */
[----:B------:R-:W-:Y:S01]  /*08f0*/  NOP ;  /* 0x0000000000007918 */ /* 0x000fe20000000000 */
[----:B--2---:R-:W-:-:S13]  /*0900*/  ISETP.NE.AND P0, PT, R2, 0x4, PT ;  /* 0x000000040200780c */ /* 0x004fda0003f05270 */
[----:B------:R-:W-:Y:S05]  /*0910*/  @P0 BRA `(.L_x_12) ;  /* 0x00000000004c0947 */ /* 0x000fea0003800000 */
[----:B-1----:R-:W1:Y:S01]  /*0920*/  S2UR UR6, SR_CgaCtaId ;  /* 0x00000000000679c3 */ /* 0x002e620000008800 */
[----:B------:R-:W-:Y:S01]  /*0930*/  UMOV UR4, 0x1e0 ;  /* 0x000001e000047882 */ /* 0x000fe20000000000 */
[----:B------:R-:W-:Y:S01]  /*0940*/  UMOV UR5, 0x400 ;  /* 0x0000040000057882 */ /* 0x000fe20000000000 */
[----:B------:R-:W-:Y:S01]  /*0950*/  USEL UR4, UR4, 0x1a0, UP3 ;  /* 0x000001a004047887 */ /* 0x000fe20009800000 */
[----:B------:R-:W-:Y:S01]  /*0960*/  UMOV UR8, 0x1 ;  /* 0x0000000100087882 */ /* 0x000fe20000000000 */
[----:B------:R-:W-:Y:S01]  /*0970*/  ELECT P0, URZ, PT ;  /* 0x0000000000ff782f */ /* 0x000fe20003800000 */
[----:B------:R-:W-:-:S04]  /*0980*/  UIADD3 UR8, UPT, UPT, -UR8, 0x100000, URZ ;  /* 0x0010000008087890 */ /* 0x000fc8000fffe1ff */
[----:B------:R-:W-:Y:S02]  /*0990*/  USHF.L.U32 UR9, UR8, 0xb, URZ ;  /* 0x0000000b08097899 */ /* 0x000fe400080006ff */
[----:B------:R-:W-:Y:S02]  /*09a0*/  USHF.L.U32 UR8, UR8, 0x1, URZ ;  /* 0x0000000108087899 */ /* 0x000fe400080006ff */
[----:B-1----:R-:W-:Y:S02]  /*09b0*/  ULEA UR6, UR6, UR5, 0x18 ;  /* 0x0000000506067291 */ /* 0x002fe4000f8ec0ff */
[----:B------:R-:W-:-:S04]  /*09c0*/  UIADD3 UR4, UPT, UPT, -UR4, 0x100000, URZ ;  /* 0x0010000004047890 */ /* 0x000fc8000fffe1ff */
[----:B------:R-:W-:Y:S02]  /*09d0*/  USHF.L.U32 UR5, UR4, 0xb, URZ ;  /* 0x0000000b04057899 */ /* 0x000fe400080006ff */
[----:B------:R-:W-:Y:S01]  /*09e0*/  USHF.L.U32 UR4, UR4, 0x1, URZ ;  /* 0x0000000104047899 */ /* 0x000fe200080006ff */
[----:B------:R-:W1:Y:S03]  /*09f0*/  FENCE.VIEW.ASYNC.S ;  /* 0x00000000000073c6 */ /* 0x000e660000000000 */
[----:B-1----:R2:W1:Y:S08]  /*0a00*/  SYNCS.EXCH.64 URZ, [UR6+0x70], UR8 ;  /* 0x0000700806ff75b2 */ /* 0x0024700008000100 */
[----:B------:R2:W1:Y:S01]  /*0a10*/  SYNCS.EXCH.64 URZ, [UR6+0x80], UR4 ;  /* 0x0000800406ff75b2 */ /* 0x0004620008000100 */
[----:B------:R2:W1:Y:S01]  /*0a20*/  SYNCS.EXCH.64 URZ, [UR6+0x78], UR8 ;  /* 0x0000780806ff75b2 */ /* 0x0004620008000100 */
[----:B------:R2:W1:Y:S02]  /*0a30*/  SYNCS.EXCH.64 URZ, [UR6+0x88], UR4 ;  /* 0x0000880406ff75b2 */ /* 0x0004640008000100 */
[----:B--2---:R-:W-:Y:S01]  /*0a40*/  NOP ;  /* 0x0000000000007918 */ /* 0x004fe20000000000 */
.L_x_12:
        /* <DEDUP_REMOVED lines=18> */
[----:B------:R2:W1:Y:S01]  /*0b70*/  SYNCS.EXCH.64 URZ, [UR4+0xb0], UR6 ;  /* 0x0000b00604ff75b2 */ /* 0x0004620008000100 */
[----:B------:R2:W1:Y:S01]  /*0b80*/  SYNCS.EXCH.64 URZ, [UR4+0x98], UR8 ;  /* 0x0000980804ff75b2 */ /* 0x0004620008000100 */
[----:B------:R2:W1:Y:S01]  /*0b90*/  SYNCS.EXCH.64 URZ, [UR4+0xb8], UR6 ;  /* 0x0000b80604ff75b2 */ /* 0x0004620008000100 */
[----:B------:R2:W1:Y:S01]  /*0ba0*/  SYNCS.EXCH.64 URZ, [UR4+0xa0], UR8 ;  /* 0x0000a00804ff75b2 */ /* 0x0004620008000100 */
[----:B------:R2:W1:Y:S01]  /*0bb0*/  SYNCS.EXCH.64 URZ, [UR4+0xc0], UR6 ;  /* 0x0000c00604ff75b2 */ /* 0x0004620008000100 */
[----:B------:R2:W1:Y:S01]  /*0bc0*/  SYNCS.EXCH.64 URZ, [UR4+0xa8], UR8 ;  /* 0x0000a80804ff75b2 */ /* 0x0004620008000100 */
[----:B------:R2:W1:Y:S02]  /*0bd0*/  SYNCS.EXCH.64 URZ, [UR4+0xc8], UR6 ;  /* 0x0000c80604ff75b2 */ /* 0x0004640008000100 */
[----:B--2---:R-:W-:Y:S01]  /*0be0*/  NOP ;  /* 0x0000000000007918 */ /* 0x004fe20000000000 */
.L_x_13:
[----:B------:R-:W2:Y:S01]  /*0bf0*/  SHFL.IDX PT, R2, R80, RZ, 0x1f ;  /* 0x00001fff50027589 */ /* 0x000ea200000e0000 */
[----:B------:R-:W1:Y:S01]  /*0c00*/  S2UR UR48, SR_CgaCtaId ;  /* 0x00000000003079c3 */ /* 0x000e620000008800 */
[----:B------:R-:W-:Y:S01]  /*0c10*/  NOP ;  /* 0x0000000000007918 */ /* 0x000fe20000000000 */
[----:B--2---:R-:W-:-:S13]  /*0c20*/  ISETP.NE.AND P0, PT, R2, 0x3, PT ;  /* 0x000000030200780c */ /* 0x004fda0003f05270 */
[----:B-1----:R-:W-:Y:S05]  /*0c30*/  @P0 BRA `(.L_x_14) ;  /* 0x0000000000340947 */ /* 0x002fea0003800000 */
[----:B------:R-:W-:Y:S01]  /*0c40*/  UMOV UR4, 0x400 ;  /* 0x0000040000047882 */ /* 0x000fe20000000000 */
[----:B------:R-:W-:Y:S01]  /*0c50*/  UMOV UR6, 0x20 ;  /* 0x0000002000067882 */ /* 0x000fe20000000000 */
[----:B------:R-:W-:Y:S02]  /*0c60*/  ULEA UR4, UR48, UR4, 0x18 ;  /* 0x0000000430047291 */ /* 0x000fe4000f8ec0ff */
[----:B------:R-:W-:-:S04]  /*0c70*/  UIADD3 UR6, UPT, UPT, -UR6, 0x100000, URZ ;  /* 0x0010000006067890 */ /* 0x000fc8000fffe1ff */
[----:B------:R-:W-:Y:S02]  /*0c80*/  USHF.L.U32 UR7, UR6, 0xb, URZ ;  /* 0x0000000b06077899 */ /* 0x000fe400080006ff */
[----:B------:R-:W-:Y:S01]  /*0c90*/  USHF.L.U32 UR6, UR6, 0x1, URZ ;  /* 0x0000000106067899 */ /* 0x000fe200080006ff */
[----:B------:R-:W-:Y:S01]  /*0ca0*/  ELECT P0, URZ, PT ;  /* 0x0000000000ff782f */ /* 0x000fe20003800000 */
[----:B------:R-:W1:Y:S10]  /*0cb0*/  FENCE.VIEW.ASYNC.S ;  /* 0x00000000000073c6 */ /* 0x000e740000000000 */
[----:B-1----:R1:W2:Y:S01]  /*0cc0*/  SYNCS.EXCH.64 URZ, [UR4+0xd0], UR6 ;  /* 0x0000d00604ff75b2 */ /* 0x0022a20008000100 */
[----:B------:R1:W1:Y:S01]  /*0cd0*/  SYNCS.EXCH.64 URZ, [UR4+0xe0], UR6 ;  /* 0x0000e00604ff75b2 */ /* 0x0002620008000100 */
[----:B------:R1:W1:Y:S01]  /*0ce0*/  SYNCS.EXCH.64 URZ, [UR4+0xd8], UR6 ;  /* 0x0000d80604ff75b2 */ /* 0x0002620008000100 */
[----:B------:R1:W1:Y:S01]  /*0cf0*/  SYNCS.EXCH.64 URZ, [UR4+0xe8], UR6 ;  /* 0x0000e80604ff75b2 */ /* 0x0002620008000100 */
[----:B------:R-:W-:Y:S01]  /*0d00*/  NOP ;  /* 0x0000000000007918 */ /* 0x000fe20000000000 */
.L_x_14:
[----:B-1----:R-:W1:Y:S01]  /*0d10*/  LDCU UR4, c[0x0][0x36c] ;  /* 0x00006d80ff0477ac */ /* 0x002e620008000800 */
[----:B------:R-:W-:Y:S01]  /*0d20*/  ISETP.NE.OR P3, PT, R0, 0x2, !P3 ;  /* 0x000000020000780c */ /* 0x000fe20005f65670 */
[----:B------:R-:W-:Y:S01]  /*0d30*/  NOP ;  /* 0x0000000000007918 */ /* 0x000fe20000000000 */
[----:B------:R-:W-:Y:S01]  /*0d40*/  LOP3.LUT R0, R76, 0x1f, RZ, 0xc0, !PT ;  /* 0x0000001f4c007812 */ /* 0x000fe200078ec0ff */
[----:B------:R-:W-:Y:S02]  /*0d50*/  UISETP.NE.AND UP4, UPT, UR18, URZ, UPT ;  /* 0x000000ff1200728c */ /* 0x000fe4000bf85270 */
[----:B-1----:R-:W-:-:S09]  /*0d60*/  UISETP.EQ.U32.AND UP6, UPT, UR4, 0x1, UPT ;  /* 0x000000010400788c */ /* 0x002fd2000bfc2070 */
[----:B------:R-:W-:Y:S05]  /*0d70*/  BRA.U !UP6, `(.L_x_15) ;  /* 0x000000010e087547 */ /* 0x000fea000b800000 */
[----:B--234-:R-:W-:Y:S01]  /*0d80*/  UCGABAR_ARV ;  /* 0x00000000000079c7 */ /* 0x01cfe20008000000 */
[----:B------:R-:W-:Y:S05]  /*0d90*/  BRA `(.L_x_16) ;  /* 0x0000000000047947 */ /* 0x000fea0003800000 */
.L_x_15:
[----:B--234-:R-:W-:Y:S01]  /*0da0*/  NOP ;  /* 0x0000000000007918 */ /* 0x01cfe20000000000 */
.L_x_16:
[----:B------:R-:W1:Y:S01]  /*0db0*/  S2UR UR46, SR_CTAID.X ;  /* 0x00000000002e79c3 */ /* 0x000e620000002500 */
[----:B------:R-:W-:-:S05]  /*0dc0*/  CS2R.32 R3, SR_CgaSize ;  /* 0x0000000000037805 */ /* 0x000fca0000008a00 */
[----:B------:R-:W-:-:S05]  /*0dd0*/  IMAD R3, R3, -0xa0, RZ ;  /* 0xffffff6003037824 */ /* 0x000fca00078e02ff */
[----:B------:R-:W-:-:S14]  /*0de0*/  R2UR UR5, R3 ;  /* 0x00000000030572ca */ /* 0x000fdc00000e0000 */
[----:B------:R-:W2:Y:S01]  /*0df0*/  LDCU UR5, c[0x0][UR5+0x2b0] ;  /* 0x00005600050577ac */ /* 0x000ea20008000800 */
[----:B------:R-:W-:-:S05]  /*0e00*/  CS2R.32 R3, SR_CgaSize ;  /* 0x0000000000037805 */ /* 0x000fca0000008a00 */
[----:B------:R-:W-:-:S05]  /*0e10*/  IMAD R3, R3, -0xa0, RZ ;  /* 0xffffff6003037824 */ /* 0x000fca00078e02ff */
[----:B------:R-:W-:-:S14]  /*0e20*/  R2UR UR4, R3 ;  /* 0x00000000030472ca */ /* 0x000fdc00000e0000 */
[----:B------:R-:W3:Y:S01]  /*0e30*/  LDCU UR4, c[0x0][UR4+0x2b4] ;  /* 0x00005680040477ac */ /* 0x000ee20008000800 */
[----:B------:R-:W4:Y:S01]  /*0e40*/  S2UR UR45, SR_CTAID.Y ;  /* 0x00000000002d79c3 */ /* 0x000f220000002600 */
[----:B------:R-:W-:-:S05]  /*0e50*/  CS2R.32 R3, SR_CgaSize ;  /* 0x0000000000037805 */ /* 0x000fca0000008a00 */
[----:B------:R-:W-:-:S05]  /*0e60*/  IMAD R3, R3, -0xa0, RZ ;  /* 0xffffff6003037824 */ /* 0x000fca00078e02ff */
[----:B------:R-:W-:-:S14]  /*0e70*/  R2UR UR60, R3 ;  /* 0x00000000033c72ca */ /* 0x000fdc00000e0000 */
[----:B------:R-:W3:Y:S01]  /*0e80*/  LDCU UR60, c[0x0][UR60+0x2a0] ;  /* 0x000054003c3c77ac */ /* 0x000ee20008000800 */
[----:B------:R-:W-:-:S05]  /*0e90*/  CS2R.32 R3, SR_CgaSize ;  /* 0x0000000000037805 */ /* 0x000fca0000008a00 */
[----:B------:R-:W-:-:S05]  /*0ea0*/  IMAD R3, R3, -0xa0, RZ ;  /* 0xffffff6003037824 */ /* 0x000fca00078e02ff */
[----:B------:R-:W-:-:S14]  /*0eb0*/  R2UR UR57, R3 ;  /* 0x00000000033972ca */ /* 0x000fdc00000e0000 */
[----:B------:R-:W3:Y:S01]  /*0ec0*/  LDCU UR57, c[0x0][UR57+0x2a4] ;  /* 0x00005480393977ac */ /* 0x000ee20008000800 */
[----:B------:R-:W-:Y:S01]  /*0ed0*/  USHF.L.U32 UR24, UR48, 0xb, URZ ;  /* 0x0000000b30187899 */ /* 0x000fe200080006ff */
[----:B------:R-:W3:Y:S01]  /*0ee0*/  LDCU UR19, c[0x0][0xb24] ;  /* 0x00016480ff1377ac */ /* 0x000ee20008000800 */
[----:B------:R-:W3:Y:S01]  /*0ef0*/  LDCU UR42, c[0x0][0xb24] ;  /* 0x00016480ff2a77ac */ /* 0x000ee20008000800 */
[----:B-1----:R-:W-:Y:S01]  /*0f00*/  I2FP.F32.U32 R3, UR46 ;  /* 0x0000002e00037c45 */ /* 0x002fe20008201000 */
[----:B------:R-:W1:Y:S04]  /*0f10*/  LDCU UR22, c[0x0][0xb30] ;  /* 0x00016600ff1677ac */ /* 0x000e680008000800 */
[----:B--2---:R-:W-:Y:S01]  /*0f20*/  FMUL R3, R3, UR5 ;  /* 0x0000000503037c20 */ /* 0x004fe20008400000 */
[----:B------:R-:W-:Y:S01]  /*0f30*/  ULOP3.LUT UR24, UR24, 0x800, URZ, 0xc0, !UPT ;  /* 0x0000080018187892 */ /* 0x000fe2000f8ec0ff */
[----:B----4-:R-:W-:-:S04]  /*0f40*/  I2FP.F32.U32 R2, UR45 ;  /* 0x0000002d00027c45 */ /* 0x010fc80008201000 */
[----:B------:R-:W2:Y:S01]  /*0f50*/  F2I.U32.TRUNC.NTZ R3, R3 ;  /* 0x0000000300037305 */ /* 0x000ea2000020f000 */
[----:B---3--:R-:W-:-:S07]  /*0f60*/  FMUL R2, R2, UR4 ;  /* 0x0000000402027c20 */ /* 0x008fce0008400000 */
[----:B------:R-:W3:Y:S01]  /*0f70*/  F2I.U32.TRUNC.NTZ R2, R2 ;  /* 0x0000000200027305 */ /* 0x000ee2000020f000 */
[----:B--2---:R-:W-:Y:S02]  /*0f80*/  R2UR UR5, R3 ;  /* 0x00000000030572ca */ /* 0x004fe400000e0000 */
[----:B---3--:R-:W-:Y:S02]  /*0f90*/  R2UR UR4, R2 ;  /* 0x00000000020472ca */ /* 0x008fe400000e0000 */
[----:B------:R-:W-:-:S09]  /*0fa0*/  PRMT R2, RZ, 0x7610, R2 ;  /* 0x00007610ff027816 */ /* 0x000fd20000000002 */
[----:B------:R-:W-:-:S04]  /*0fb0*/  UIADD3 UR5, UPT, UPT, -UR5, URZ, URZ ;  /* 0x000000ff05057290 */ /* 0x000fc8000fffe1ff */
[----:B------:R-:W-:Y:S02]  /*0fc0*/  UIMAD UR60, UR60, UR5, UR46 ;  /* 0x000000053c3c72a4 */ /* 0x000fe4000f8e022e */
[----:B------:R-:W-:-:S04]  /*0fd0*/  UIADD3 UR4, UPT, UPT, -UR4, URZ, URZ ;  /* 0x000000ff04047290 */ /* 0x000fc8000fffe1ff */
[----:B------:R-:W-:Y:S01]  /*0fe0*/  UIMAD UR57, UR57, UR4, UR45 ;  /* 0x00000004393972a4 */ /* 0x000fe2000f8e022d */
[----:B-1----:R-:W-:Y:S11]  /*0ff0*/  BRA.U UP4, `(.L_x_17) ;  /* 0x0000000104247547 */ /* 0x002ff6000b800000 */
[----:B------:R-:W-:-:S04]  /*1000*/  UISETP.NE.AND UP0, UPT, UR57, URZ, UPT ;  /* 0x000000ff3900728c */ /* 0x000fc8000bf05270 */
[----:B------:R-:W-:-:S04]  /*1010*/  UISETP.EQ.OR UP0, UPT, UR60, URZ, !UP0 ;  /* 0x000000ff3c00728c */ /* 0x000fc8000c702670 */
[----:B------:R-:W-:Y:S02]  /*1020*/  USEL UR5, URZ, 0x1, !UP0 ;  /* 0x00000001ff057887 */ /* 0x000fe4000c000000 */
[----:B------:R-:W-:-:S04]  /*1030*/  UISETP.NE.AND UP0, UPT, UR57, URZ, UPT ;  /* 0x000000ff3900728c */ /* 0x000fc8000bf05270 */
[----:B------:R-:W-:Y:S02]  /*1040*/  USEL UR4, URZ, 0x2, UP0 ;  /* 0x00000002ff047887 */ /* 0x000fe40008000000 */
[----:B------:R-:W-:-:S04]  /*1050*/  UISETP.NE.AND UP0, UPT, UR60, 0x1, UPT ;  /* 0x000000013c00788c */ /* 0x000fc8000bf05270 */
[----:B------:R-:W-:-:S04]  /*1060*/  USEL UR4, UR4, 0x2, UP0 ;  /* 0x0000000204047887 */ /* 0x000fc80008000000 */
[----:B------:R-:W-:-:S06]  /*1070*/  UIADD3 UR4, UPT, UPT, UR5, UR4, URZ ;  /* 0x0000000405047290 */ /* 0x000fcc000fffe0ff */
[----:B------:R-:W-:-:S07]  /*1080*/  MOV R2, UR4 ;  /* 0x0000000400027c02 */ /* 0x000fce0008000f00 */
.L_x_17:
[----:B------:R-:W1:Y:S01]  /*1090*/  S2UR UR36, SR_CTAID.Z ;  /* 0x00000000002479c3 */ /* 0x000e620000002700 */
[----:B------:R-:W-:-:S09]  /*10a0*/  UISETP.GE.AND UP0, UPT, UR19, 0x1, UPT ;  /* 0x000000011300788c */ /* 0x000fd2000bf06270 */
[----:B------:R-:W-:Y:S05]  /*10b0*/  BRA.U !UP0, `(.L_x_18) ;  /* 0x0000000108d07547 */ /* 0x000fea000b800000 */
[----:B------:R-:W2:Y:S01]  /*10c0*/  LDCU UR20, c[0x0][0xb0c] ;  /* 0x00016180ff1477ac */ /* 0x000ea20008000800 */
[----:B------:R-:W3:Y:S01]  /*10d0*/  LDCU.128 UR12, c[0x0][0xb10] ;  /* 0x00016200ff0c77ac */ /* 0x000ee20008000c00 */
[----:B------:R-:W4:Y:S01]  /*10e0*/  LDCU UR6, c[0x0][0x370] ;  /* 0x00006e00ff0677ac */ /* 0x000f220008000800 */
[----:B------:R-:W1:Y:S01]  /*10f0*/  LDCU UR7, c[0x0][0x374] ;  /* 0x00006e80ff0777ac */ /* 0x000e620008000800 */
[----:B------:R-:W1:Y:S01]  /*1100*/  LDCU UR21, c[0x0][0xb20] ;  /* 0x00016400ff1577ac */ /* 0x000e620008000800 */
[----:B--2---:R-:W-:Y:S02]  /*1110*/  UISETP.NE.AND UP0, UPT, UR20, 0x1, UPT ;  /* 0x000000011400788c */ /* 0x004fe4000bf05270 */
[----:B---3--:R-:W-:Y:S01]  /*1120*/  UIMAD.WIDE.U32 UR4, UR46, UR12, URZ ;  /* 0x0000000c2e0472a5 */ /* 0x008fe2000f8e00ff */
[----:B------:R-:W2:Y:S01]  /*1130*/  LDCU.64 UR8, c[0x0][0xb28] ;  /* 0x00016500ff0877ac */ /* 0x000ea20008000a00 */
[----:B----4-:R-:W-:Y:S02]  /*1140*/  UIMAD.WIDE.U32 UR10, UR6, UR12, URZ ;  /* 0x0000000c060a72a5 */ /* 0x010fe4000f8e00ff */
[----:B------:R-:W-:-:S02]  /*1150*/  USHF.R.U32.HI UR5, URZ, UR13, UR5 ;  /* 0x0000000dff057299 */ /* 0x000fc40008011605 */
[----:B------:R-:W-:Y:S02]  /*1160*/  UISETP.NE.AND UP2, UPT, UR19, 0x1, UPT ;  /* 0x000000011300788c */ /* 0x000fe4000bf45270 */
[----:B------:R-:W-:Y:S01]  /*1170*/  USEL UR5, UR46, UR5, !UP0 ;  /* 0x000000052e057287 */ /* 0x000fe2000c000000 */
[----:B------:R-:W-:Y:S01]  /*1180*/  UMOV UR10, UR11 ;  /* 0x0000000b000a7c82 */ /* 0x000fe20008000000 */
[----:B------:R-:W-:Y:S02]  /*1190*/  UIMAD.WIDE.U32 UR16, UR45, UR15, URZ ;  /* 0x0000000f2d1072a5 */ /* 0x000fe4000f8e00ff */
[----:B------:R-:W-:Y:S02]  /*11a0*/  @UP0 USHF.R.U32.HI UR6, URZ, UR13, UR10 ;  /* 0x0000000dff060299 */ /* 0x000fe4000801160a */
[----:B------:R-:W-:Y:S02]  /*11b0*/  UISETP.NE.AND UP0, UPT, UR14, 0x1, UPT ;  /* 0x000000010e00788c */ /* 0x000fe4000bf05270 */
[----:B-1----:R-:W-:-:S02]  /*11c0*/  UIMAD.WIDE.U32 UR10, UR7, UR15, URZ ;  /* 0x0000000f070a72a5 */ /* 0x002fc4000f8e00ff */
[----:B--2---:R-:W-:Y:S01]  /*11d0*/  UIMAD.WIDE.U32 UR12, UR6, UR8, URZ ;  /* 0x00000008060c72a5 */ /* 0x004fe2000f8e00ff */
[----:B------:R-:W-:Y:S02]  /*11e0*/  UMOV UR4, UR17 ;  /* 0x0000001100047c82 */ /* 0x000fe40008000000 */
[----:B------:R-:W-:Y:S02]  /*11f0*/  USHF.R.U32.HI UR4, URZ, UR21, UR4 ;  /* 0x00000015ff047299 */ /* 0x000fe40008011604 */
[----:B------:R-:W-:Y:S02]  /*1200*/  UMOV UR10, UR11 ;  /* 0x0000000b000a7c82 */ /* 0x000fe40008000000 */
[----:B------:R-:W-:Y:S01]  /*1210*/  UMOV UR12, UR13 ;  /* 0x0000000d000c7c82 */ /* 0x000fe20008000000 */
[----:B------:R-:W-:Y:S02]  /*1220*/  @UP0 USHF.R.U32.HI UR7, URZ, UR21, UR10 ;  /* 0x00000015ff070299 */ /* 0x000fe4000801160a */
[----:B------:R-:W-:-:S02]  /*1230*/  USEL UR4, UR45, UR4, !UP0 ;  /* 0x000000042d047287 */ /* 0x000fc4000c000000 */
[----:B------:R-:W-:Y:S02]  /*1240*/  UIMAD.WIDE.U32 UR10, UR7, UR8, URZ ;  /* 0x00000008070a72a5 */ /* 0x000fe4000f8e00ff */
[----:B------:R-:W-:Y:S02]  /*1250*/  @UP2 USHF.R.U32.HI UR6, URZ, UR9, UR12 ;  /* 0x00000009ff062299 */ /* 0x000fe4000801160c */
[----:B------:R-:W-:-:S03]  /*1260*/  UIMAD.WIDE.U32 UR12, UR4, UR8, URZ ;  /* 0x00000008040c72a5 */ /* 0x000fc6000f8e00ff */
[----:B------:R-:W-:Y:S02]  /*1270*/  UMOV UR10, UR11 ;  /* 0x0000000b000a7c82 */ /* 0x000fe40008000000 */
[----:B------:R-:W-:Y:S02]  /*1280*/  @UP2 USHF.R.U32.HI UR7, URZ, UR9, UR10 ;  /* 0x00000009ff072299 */ /* 0x000fe4000801160a */
[----:B------:R-:W-:Y:S02]  /*1290*/  UIMAD UR10, UR6, UR19, URZ ;  /* 0x00000013060a72a4 */ /* 0x000fe4000f8e02ff */
[----:B------:R-:W-:-:S04]  /*12a0*/  UIMAD UR7, UR7, UR19, URZ ;  /* 0x00000013070772a4 */ /* 0x000fc8000f8e02ff */
[----:B------:R-:W-:-:S03]  /*12b0*/  UISETP.GE.AND UP0, UPT, UR4, UR7, UPT ;  /* 0x000000070400728c */ /* 0x000fc6000bf06270 */
[----:B------:R-:W-:Y:S01]  /*12c0*/  UMOV UR7, UR13 ;  /* 0x0000000d00077c82 */ /* 0x000fe20008000000 */
[----:B------:R-:W-:Y:S02]  /*12d0*/  UISETP.GE.OR UP0, UPT, UR5, UR10, UP0 ;  /* 0x0000000a0500728c */ /* 0x000fe40008706670 */
[----:B------:R-:W-:Y:S02]  /*12e0*/  UIMAD.WIDE.U32 UR10, UR5, UR8, URZ ;  /* 0x00000008050a72a5 */ /* 0x000fe4000f8e00ff */
[----:B------:R-:W-:Y:S02]  /*12f0*/  USHF.R.U32.HI UR7, URZ, UR9, UR7 ;  /* 0x00000009ff077299 */ /* 0x000fe40008011607 */
[----:B------:R-:W-:Y:S02]  /*1300*/  UIADD3 UR10, UPT, UPT, -UR4, URZ, URZ ;  /* 0x000000ff040a7290 */ /* 0x000fe4000fffe1ff */
[----:B------:R-:W-:Y:S02]  /*1310*/  USEL UR7, UR4, UR7, !UP2 ;  /* 0x0000000704077287 */ /* 0x000fe4000d000000 */
[----:B------:R-:W-:Y:S01]  /*1320*/  UIMAD UR10, UR14, UR10, UR45 ;  /* 0x0000000a0e0a72a4 */ /* 0x000fe2000f8e022d */
[----:B------:R-:W-:Y:S01]  /*1330*/  @!UP0 UMOV UR8, UR11 ;  /* 0x0000000b00088c82 */ /* 0x000fe20008000000 */
[----:B------:R-:W-:-:S02]  /*1340*/  UIADD3 UR11, UPT, UPT, -UR5, URZ, URZ ;  /* 0x000000ff050b7290 */ /* 0x000fc4000fffe1ff */
[----:B------:R-:W-:Y:S02]  /*1350*/  @!UP0 USHF.R.U32.HI UR8, URZ, UR9, UR8 ;  /* 0x00000009ff088299 */ /* 0x000fe40008011608 */
[----:B------:R-:W-:Y:S02]  /*1360*/  UIADD3 UR9, UPT, UPT, -UR7, URZ, URZ ;  /* 0x000000ff07097290 */ /* 0x000fe4000fffe1ff */
[----:B------:R-:W-:Y:S02]  /*1370*/  @!UP0 USEL UR8, UR5, UR8, !UP2 ;  /* 0x0000000805088287 */ /* 0x000fe4000d000000 */
[----:B------:R-:W-:Y:S02]  /*1380*/  UIMAD UR9, UR19, UR9, UR4 ;  /* 0x00000009130972a4 */ /* 0x000fe4000f8e0204 */
[----:B------:R-:W-:Y:S02]  /*1390*/  @!UP0 UIADD3 UR7, UPT, UPT, UR7, -UR8, URZ ;  /* 0x8000000807078290 */ /* 0x000fe4000fffe0ff */
[----:B------:R-:W-:-:S02]  /*13a0*/  @!UP0 UIMAD UR6, UR9, UR6, UR8 ;  /* 0x00000006090682a4 */ /* 0x000fc4000f8e0208 */
[----:B------:R-:W-:Y:S02]  /*13b0*/  @!UP0 UIMAD UR4, UR7, UR19, UR5 ;  /* 0x00000013070482a4 */ /* 0x000fe4000f8e0205 */
[----:B------:R-:W-:Y:S02]  /*13c0*/  UIMAD UR46, UR20, UR11, UR46 ;  /* 0x0000000b142e72a4 */ /* 0x000fe4000f8e022e */
[----:B------:R-:W-:Y:S01]  /*13d0*/  UIMAD UR45, UR4, UR14, UR10 ;  /* 0x0000000e042d72a4 */ /* 0x000fe2000f8e020a */
[----:B------:R-:W-:Y:S02]  /*13e0*/  @!UP0 UMOV UR5, UR6 ;  /* 0x0000000600058c82 */ /* 0x000fe40008000000 */
[----:B------:R-:W-:-:S12]  /*13f0*/  UIMAD UR46, UR5, UR20, UR46 ;  /* 0x00000014052e72a4 */ /* 0x000fd8000f8e022e */
.L_x_18:
[----:B------:R-:W-:-:S09]  /*1400*/  UISETP.NE.AND UP0, UPT, UR22, 0x1, UPT ;  /* 0x000000011600788c */ /* 0x000fd2000bf05270 */
[----:B------:R-:W-:Y:S05]  /*1410*/  BRA.U UP0, `(.L_x_19) ;  /* 0x0000000100407547 */ /* 0x000fea000b800000 */
[----:B------:R-:W2:Y:S01]  /*1420*/  LDCU.128 UR8, c[0x0][0xb10] ;  /* 0x00016200ff0877ac */ /* 0x000ea20008000c00 */
[----:B------:R-:W3:Y:S01]  /*1430*/  LDCU UR12, c[0x0][0xb0c] ;  /* 0x00016180ff0c77ac */ /* 0x000ee20008000800 */
[----:B------:R-:W4:Y:S01]  /*1440*/  LDCU UR13, c[0x0][0xb20] ;  /* 0x00016400ff0d77ac */ /* 0x000f220008000800 */
[----:B--2---:R-:W-:Y:S02]  /*1450*/  UIMAD.WIDE.U32 UR4, UR46, UR8, URZ ;  /* 0x000000082e0472a5 */ /* 0x004fe4000f8e00ff */
[----:B------:R-:W-:Y:S02]  /*1460*/  UIMAD.WIDE.U32 UR6, UR45, UR11, URZ ;  /* 0x0000000b2d0672a5 */ /* 0x000fe4000f8e00ff */
[----:B---3--:R-:W-:Y:S02]  /*1470*/  UISETP.NE.AND UP0, UPT, UR12, 0x1, UPT ;  /* 0x000000010c00788c */ /* 0x008fe4000bf05270 */
[----:B------:R-:W-:-:S03]  /*1480*/  USHF.R.U32.HI UR5, URZ, UR9, UR5 ;  /* 0x00000009ff057299 */ /* 0x000fc60008011605 */
[----:B------:R-:W-:Y:S01]  /*1490*/  UMOV UR4, UR7 ;  /* 0x0000000700047c82 */ /* 0x000fe20008000000 */
[----:B------:R-:W-:Y:S02]  /*14a0*/  USEL UR5, UR46, UR5, !UP0 ;  /* 0x000000052e057287 */ /* 0x000fe4000c000000 */
[----:B------:R-:W-:Y:S02]  /*14b0*/  UISETP.NE.AND UP0, UPT, UR10, 0x1, UPT ;  /* 0x000000010a00788c */ /* 0x000fe4000bf05270 */
[----:B----4-:R-:W-:-:S04]  /*14c0*/  USHF.R.U32.HI UR4, URZ, UR13, UR4 ;  /* 0x0000000dff047299 */ /* 0x010fc80008011604 */
[----:B------:R-:W-:-:S04]  /*14d0*/  USEL UR4, UR45, UR4, !UP0 ;  /* 0x000000042d047287 */ /* 0x000fc8000c000000 */
[----:B------:R-:W-:Y:S02]  /*14e0*/  UIADD3 UR6, UPT, UPT, UR5, -UR4, URZ ;  /* 0x8000000405067290 */ /* 0x000fe4000fffe0ff */
[----:B------:R-:W-:Y:S02]  /*14f0*/  UIADD3 UR4, UPT, UPT, -UR5, UR4, URZ ;  /* 0x0000000405047290 */ /* 0x000fe4000fffe1ff */
[----:B------:R-:W-:Y:S02]  /*1500*/  UIMAD UR45, UR6, UR10, UR45 ;  /* 0x0000000a062d72a4 */ /* 0x000fe4000f8e022d */
[----:B------:R-:W-:-:S12]  /*1510*/  UIMAD UR46, UR4, UR12, UR46 ;  /* 0x0000000c042e72a4 */ /* 0x000fd8000f8e022e */
.L_x_19:
[----:B------:R-:W-:Y:S01]  /*1520*/  UISETP.NE.AND UP0, UPT, UR18, 0x2, UPT ;  /* 0x000000021200788c */ /* 0x000fe2000bf05270 */
[----:B------:R-:W-:Y:S09]  /*1530*/  BRA.U !UP6, `(.L_x_20) ;  /* 0x000000010e0c7547 */ /* 0x000ff2000b800000 */
[----:B------:R-:W-:Y:S01]  /*1540*/  UCGABAR_WAIT ;  /* 0x0000000000007dc7 */ /* 0x000fe20008000000 */
[----:B------:R-:W-:Y:S01]  /*1550*/  CCTL.IVALL ;  /* 0x00000000ff00798f */ /* 0x000fe20002000000 */
[----:B------:R-:W-:Y:S05]  /*1560*/  BRA `(.L_x_21) ;  /* 0x0000000000047947 */ /* 0x000fea0003800000 */
.L_x_20:
[----:B------:R-:W-:Y:S06]  /*1570*/  BAR.SYNC.DEFER_BLOCKING 0x0 ;  /* 0x0000000000007b1d */ /* 0x000fec0000010000 */
.L_x_21:
[----:B------:R-:W-:Y:S05]  /*1580*/  BRA.U UP0, `(.L_x_22) ;  /* 0x0000001100e47547 */ /* 0x000fea000b800000 */
[----:B------:R-:W2:Y:S01]  /*1590*/  LDCU UR6, c[0x0][0x38c] ;  /* 0x00007180ff0677ac */ /* 0x000ea20008000800 */
[----:B------:R-:W-:Y:S01]  /*15a0*/  PLOP3.LUT P1, PT, PT, PT, UP3, 0x80, 0x8 ;  /* 0x000000000008781c */ /* 0x000fe20003f2f038 */
[----:B------:R-:W-:Y:S01]  /*15b0*/  IMAD.MOV.U32 R12, RZ, RZ, 0x1 ;  /* 0x00000001ff0c7424 */ /* 0x000fe200078e00ff */
[----:B------:R-:W-:Y:S01]  /*15c0*/  ISETP.EQ.OR P2, PT, R0, RZ, P3 ;  /* 0x000000ff0000720c */ /* 0x000fe20001f42670 */
[----:B------:R-:W-:Y:S01]  /*15d0*/  UISETP.NE.AND UP1, UPT, UR18, URZ, UPT ;  /* 0x000000ff1200728c */ /* 0x000fe2000bf25270 */
[----:B------:R-:W-:Y:S01]  /*15e0*/  PLOP3.LUT P1, PT, P1, PT, PT, 0x8, 0x80 ;  /* 0x000000000080781c */ /* 0x000fe20000f2e170 */
[----:B------:R-:W-:Y:S01]  /*15f0*/  USEL UR25, URZ, 0x1, UP5 ;  /* 0x00000001ff197887 */ /* 0x000fe2000a800000 */
[----:B------:R-:W-:Y:S01]  /*1600*/  CS2R R10, SRZ ;  /* 0x00000000000a7805 */ /* 0x000fe2000001ff00 */
[----:B------:R-:W-:Y:S01]  /*1610*/  IMAD.MOV.U32 R9, RZ, RZ, RZ ;  /* 0x000000ffff097224 */ /* 0x000fe200078e00ff */
[----:B------:R-:W3:Y:S01]  /*1620*/  LDCU UR39, c[0x0][0x370] ;  /* 0x00006e00ff2777ac */ /* 0x000ee20008000800 */
[----:B------:R-:W-:Y:S01]  /*1630*/  IMAD.MOV.U32 R8, RZ, RZ, 0x1 ;  /* 0x00000001ff087424 */ /* 0x000fe200078e00ff */
[----:B------:R-:W4:Y:S01]  /*1640*/  LDCU.64 UR28, c[0x0][0x348] ;  /* 0x00006900ff1c77ac */ /* 0x000f220008000a00 */
[----:B------:R-:W-:-:S02]  /*1650*/  USHF.R.U32.HI UR44, URZ, 0x6, UR24 ;  /* 0x00000006ff2c7899 */ /* 0x000fc40008011618 */
[----:B--2---:R-:W-:Y:S02]  /*1660*/  UIADD3 UR5, UPT, UPT, UR6, 0x3f, URZ ;  /* 0x0000003f06057890 */ /* 0x004fe4000fffe0ff */
[----:B------:R-:W-:Y:S02]  /*1670*/  UIADD3 UR47, UPT, UPT, UR6, 0x7e, URZ ;  /* 0x0000007e062f7890 */ /* 0x000fe4000fffe0ff */
[----:B------:R-:W-:Y:S01]  /*1680*/  USHF.R.S32.HI UR4, URZ, 0x1f, UR5 ;  /* 0x0000001fff047899 */ /* 0x000fe20008011405 */
[----:B------:R-:W2:Y:S03]  /*1690*/  LDCU UR38, c[0x0][0x374] ;  /* 0x00006e80ff2677ac */ /* 0x000ea60008000800 */
[----:B------:R-:W-:Y:S02]  /*16a0*/  ULEA.HI UR4, UR4, UR5, URZ, 0x6 ;  /* 0x0000000504047291 */ /* 0x000fe4000f8f30ff */
[----:B------:R-:W-:-:S02]  /*16b0*/  USEL UR25, UR25, 0x2, UP1 ;  /* 0x0000000219197887 */ /* 0x000fc40008800000 */
[----:B------:R-:W-:Y:S02]  /*16c0*/  USHF.R.S32.HI UR41, URZ, 0x6, UR4 ;  /* 0x00000006ff297899 */ /* 0x000fe40008011404 */
[----:B------:R-:W-:Y:S02]  /*16d0*/  UIADD3 UR4, UPT, UPT, UR6, -0x1, URZ ;  /* 0xffffffff06047890 */ /* 0x000fe4000fffe0ff */
[----:B------:R-:W-:Y:S02]  /*16e0*/  UISETP.LT.U32.AND UP0, UPT, UR41, 0x5, UPT ;  /* 0x000000052900788c */ /* 0x000fe4000bf01070 */
[----:B------:R-:W-:Y:S02]  /*16f0*/  UISETP.GE.U32.AND UP2, UPT, UR4, -0x7f, UPT ;  /* 0xffffff810400788c */ /* 0x000fe4000bf46070 */
[----:B------:R-:W-:Y:S01]  /*1700*/  USEL UR40, UR41, 0x5, UP0 ;  /* 0x0000000529287887 */ /* 0x000fe20008000000 */
[----:B------:R-:W-:-:S03]  /*1710*/  UMOV UR5, URZ ;  /* 0x000000ff00057c82 */ /* 0x000fc60008000000 */
[----:B------:R-:W-:Y:S02]  /*1720*/  UIADD3 UR21, UPT, UPT, UR40, -0x1, URZ ;  /* 0xffffffff28157890 */ /* 0x000fe4000fffe0ff */
[----:B------:R-:W-:-:S03]  /*1730*/  UIADD3 UR43, UPT, UPT, UR41, -UR40, URZ ;  /* 0x80000028292b7290 */ /* 0x000fc6000fffe0ff */
[----:B------:R-:W-:-:S04]  /*1740*/  @UP2 UIADD3 UR21, UPT, UPT, UR40, URZ, URZ ;  /* 0x000000ff28152290 */ /* 0x000fc8000fffe0ff */
[----:B--234-:R-:W-:-:S12]  /*1750*/  UIADD3 UR21, UPT, UPT, UR21, 0x1, URZ ;  /* 0x0000000115157890 */ /* 0x01cfd8000fffe0ff */
.L_x_42:
[----:B------:R-:W-:Y:S01]  /*1760*/  UISETP.NE.AND UP0, UPT, UR48, URZ, UPT ;  /* 0x000000ff3000728c */ /* 0x000fe2000bf05270 */
[----:B------:R-:W2:Y:S08]  /*1770*/  S2UR UR48, SR_CgaCtaId ;  /* 0x00000000003079c3 */ /* 0x000eb00000008800 */
[----:B------:R-:W-:Y:S05]  /*1780*/  BRA.U UP0, `(.L_x_23) ;  /* 0x0000000100347547 */ /* 0x000fea000b800000 */
[----:B------:R-:W3:Y:S01]  /*1790*/  S2R R0, SR_CgaCtaId ;  /* 0x0000000000007919 */ /* 0x000ee20000008800 */
[----:B------:R-:W-:-:S04]  /*17a0*/  MOV R2, 0x400 ;  /* 0x0000040000027802 */ /* 0x000fc80000000f00 */
[----:B---3--:R-:W-:Y:S02]  /*17b0*/  LEA R0, R0, R2, 0x18 ;  /* 0x0000000200007211 */ /* 0x008fe400078ec0ff */
[----:B------:R-:W-:-:S03]  /*17c0*/  SHF.L.U32 R2, R8, 0x1f, RZ ;  /* 0x0000001f08027819 */ /* 0x000fc600000006ff */
[----:B------:R-:W-:-:S04]  /*17d0*/  IMAD R0, R9, 0x8, R0 ;  /* 0x0000000809007824 */ /* 0x000fc800078e0200 */
[----:B------:R-:W3:Y:S02]  /*17e0*/  SYNCS.PHASECHK.TRANS64.TRYWAIT P0, [R0+URZ+0xe0], R2 ;  /* 0x0000e002000075a7 */ /* 0x000ee400080011ff */
[----:B---3--:R-:W-:Y:S05]  /*17f0*/  @!P0 BRA `(.L_x_24) ;  /* 0x0000005000008947 */ /* 0x008fea0003800000 */
.L_x_103:
[----:B------:R-:W-:Y:S01]  /*1800*/  VIADD R9, R9, 0x1 ;  /* 0x0000000109097836 */ /* 0x000fe20000000000 */
[----:B------:R3:W-:Y:S04]  /*1810*/  SYNCS.ARRIVE.TRANS64.A1T0 RZ, [R0+URZ+0xd0], RZ ;  /* 0x0000d0ff00ff79a7 */ /* 0x0007e800081000ff */
[----:B------:R-:W-:-:S04]  /*1820*/  ISETP.NE.AND P0, PT, R9, 0x2, PT ;  /* 0x000000020900780c */ /* 0x000fc80003f05270 */
[----:B------:R-:W-:Y:S02]  /*1830*/  SEL R9, R9, RZ, P0 ;  /* 0x000000ff09097207 */ /* 0x000fe40000000000 */
[----:B---3--:R-:W-:-:S04]  /*1840*/  SEL R0, RZ, 0x1, P0 ;  /* 0x00000001ff007807 */ /* 0x008fc80000000000 */
[----:B------:R-:W-:-:S07]  /*1850*/  LOP3.LUT R8, R8, R0, RZ, 0x3c, !PT ;  /* 0x0000000008087212 */ /* 0x000fce00078e3cff */
.L_x_23:
[----:B------:R-:W-:Y:S01]  /*1860*/  UMOV UR6, 0x400 ;  /* 0x0000040000067882 */ /* 0x000fe20000000000 */
[----:B------:R-:W-:Y:S01]  /*1870*/  SHF.L.U32 R0, R12, 0x1f, RZ ;  /* 0x0000001f0c007819 */ /* 0x000fe200000006ff */
[----:B--2---:R-:W-:Y:S02]  /*1880*/  ULEA UR6, UR48, UR6, 0x18 ;  /* 0x0000000630067291 */ /* 0x004fe4000f8ec0ff */
[----:B------:R-:W-:Y:S02]  /*1890*/  UISETP.GE.U32.AND UP0, UPT, UR47, 0x7f, UPT ;  /* 0x0000007f2f00788c */ /* 0x000fe4000bf06070 */
[----:B------:R-:W-:Y:S02]  /*18a0*/  ULEA UR4, UR5, UR6, 0x3 ;  /* 0x0000000605047291 */ /* 0x000fe4000f8e18ff */
[----:B------:R-:W-:Y:S02]  /*18b0*/  USHF.L.U32 UR35, UR46, 0x6, URZ ;  /* 0x000000062e237899 */ /* 0x000fe400080006ff */
[----:B------:R-:W-:Y:S01]  /*18c0*/  ULEA UR11, UR45, UR44, 0x6 ;  /* 0x0000002c2d0b7291 */ /* 0x000fe2000f8e30ff */
[----:B------:R-:W-:-:S04]  /*18d0*/  UMOV UR13, URZ ;  /* 0x000000ff000d7c82 */ /* 0x000fc80008000000 */
[----:B------:R2:W3:Y:S01]  /*18e0*/  SYNCS.PHASECHK.TRANS64.TRYWAIT P0, [UR4+0x28], R0 ;  /* 0x00002800ff0075a7 */ /* 0x0004e20008001104 */
[----:B------:R-:W-:Y:S06]  /*18f0*/  BRA.U !UP0, `(.L_x_25) ;  /* 0x0000000108bc7547 */ /* 0x000fec000b800000 */
[----:B------:R-:W-:Y:S01]  /*1900*/  UMOV UR7, URZ ;  /* 0x000000ff00077c82 */ /* 0x000fe20008000000 */
[----:B------:R-:W-:-:S05]  /*1910*/  UMOV UR4, UR5 ;  /* 0x0000000500047c82 */ /* 0x000fca0008000000 */
.L_x_31:
[----:B------:R-:W-:Y:S01]  /*1920*/  ULEA UR33, UR4, UR6, 0x3 ;  /* 0x0000000604217291 */ /* 0x000fe2000f8e18ff */
[----:B---3--:R-:W-:Y:S01]  /*1930*/  @!P3 MOV R2, 0x2000 ;  /* 0x000020000002b802 */ /* 0x008fe20000000f00 */
[----:B-1-34-:R-:W-:Y:S10]  /*1940*/  @P0 BRA `(.L_x_26) ;  /* 0x00000000000c0947 */ /* 0x01aff40003800000 */
[----:B------:R-:W-:-:S04]  /*1950*/  SHF.L.U32 R3, R12, 0x1f, RZ ;  /* 0x0000001f0c037819 */ /* 0x000fc800000006ff */
[----:B------:R-:W3:Y:S02]  /*1960*/  SYNCS.PHASECHK.TRANS64.TRYWAIT P0, [UR33+0x28], R3 ;  /* 0x00002803ff0075a7 */ /* 0x000ee40008001121 */
[----:B---3--:R-:W-:Y:S05]  /*1970*/  @!P0 BRA `(.L_x_27) ;  /* 0x0000004c00b48947 */ /* 0x008fea0003800000 */
.L_x_26:
[----:B------:R3:W-:Y:S01]  /*1980*/  @!P3 SYNCS.ARRIVE.TRANS64 RZ, [UR33], R2 ;  /* 0x00000002ffffb9a7 */ /* 0x0007e20008000021 */
[----:B------:R-:W-:-:S04]  /*1990*/  ULOP3.LUT UR5, UR25, 0x2, URZ, 0xfc, !UPT ;  /* 0x0000000219057892 */ /* 0x000fc8000f8efcff */
[----:B------:R-:W-:-:S09]  /*19a0*/  UISETP.NE.AND UP0, UPT, UR5, 0x2, UPT ;  /* 0x000000020500788c */ /* 0x000fd2000bf05270 */
[----:B------:R-:W-:Y:S05]  /*19b0*/  BRA.U UP0, `(.L_x_28) ;  /* 0x0000000100047547 */ /* 0x000fea000b800000 */
[----:B-1----:R-:W-:Y:S05]  /*19c0*/  BPT.TRAP 0x1 ;  /* 0x000000040000795c */ /* 0x002fea0000300000 */
.L_x_28:
[----:B------:R-:W-:Y:S04]  /*19d0*/  BSSY.RECONVERGENT B0, `(.L_x_29) ;  /* 0x0000003000007945 */ /* 0x000fe80003800200 */
[----:B------:R-:W-:Y:S05]  /*19e0*/  @P2 BRA `(.L_x_30) ;  /* 0x0000000000042947 */ /* 0x000fea0003800000 */
[----:B-1----:R-:W-:Y:S05]  /*19f0*/  BPT.TRAP 0x1 ;  /* 0x000000040000795c */ /* 0x002fea0000300000 */
.L_x_30:
[----:B-1----:R-:W-:Y:S05]  /*1a00*/  BSYNC.RECONVERGENT B0 ;  /* 0x0000000000007941 */ /* 0x002fea0003800200 */
.L_x_29:
[----:B------:R-:W-:Y:S02]  /*1a10*/  UIADD3 UR5, UPT, UPT, UR4, 0x1, URZ ;  /* 0x0000000104057890 */ /* 0x000fe4000fffe0ff */
[----:B------:R-:W-:Y:S02]  /*1a20*/  USHF.L.U32 UR34, UR7, 0x6, URZ ;  /* 0x0000000607227899 */ /* 0x000fe400080006ff */
[----:B------:R-:W-:Y:S02]  /*1a30*/  UISETP.NE.AND UP0, UPT, UR5, 0x5, UPT ;  /* 0x000000050500788c */ /* 0x000fe4000bf05270 */
[----:B------:R-:W-:Y:S02]  /*1a40*/  USHF.L.U32 UR32, UR4, 0xc, URZ ;  /* 0x0000000c04207899 */ /* 0x000fe400080006ff */
[----:B------:R-:W-:Y:S02]  /*1a50*/  USEL UR9, URZ, 0x1, UP0 ;  /* 0x00000001ff097887 */ /* 0x000fe40008000000 */
[----:B------:R-:W-:-:S02]  /*1a60*/  USEL UR5, UR5, URZ, UP0 ;  /* 0x000000ff05057287 */ /* 0x000fc40008000000 */
[----:B------:R-:W-:Y:S02]  /*1a70*/  UIADD3 UR14, UP0, UPT, UR28, 0x180, URZ ;  /* 0x000001801c0e7890 */ /* 0x000fe4000ff1e0ff */
[----:B------:R-:W-:Y:S01]  /*1a80*/  ULEA UR8, UR5, UR6, 0x3 ;  /* 0x0000000605087291 */ /* 0x000fe2000f8e18ff */
[----:B------:R-:W-:Y:S01]  /*1a90*/  LOP3.LUT R12, R12, UR9, RZ, 0x3c, !PT ;  /* 0x000000090c0c7c12 */ /* 0x000fe2000f8e3cff */
[----:B------:R-:W-:Y:S02]  /*1aa0*/  UIADD3 UR7, UPT, UPT, UR7, 0x1, URZ ;  /* 0x0000000107077890 */ /* 0x000fe4000fffe0ff */
[----:B------:R-:W-:Y:S01]  /*1ab0*/  UIADD3 UR16, UP1, UPT, UR28, 0x80, URZ ;  /* 0x000000801c107890 */ /* 0x000fe2000ff3e0ff */
[----:B--2---:R-:W-:Y:S01]  /*1ac0*/  SHF.L.U32 R0, R12, 0x1f, RZ ;  /* 0x0000001f0c007819 */ /* 0x004fe200000006ff */
[----:B------:R-:W-:Y:S02]  /*1ad0*/  UIADD3.X UR15, UPT, UPT, URZ, UR29, URZ, UP0, !UPT ;  /* 0x0000001dff0f7290 */ /* 0x000fe400087fe4ff */
[----:B------:R-:W-:Y:S01]  /*1ae0*/  UISETP.NE.AND UP0, UPT, UR7, UR21, UPT ;  /* 0x000000150700728c */ /* 0x000fe2000bf05270 */
[----:B------:R4:W1:Y:S01]  /*1af0*/  SYNCS.PHASECHK.TRANS64.TRYWAIT P0, [UR8+0x28], R0 ;  /* 0x00002800ff0075a7 */ /* 0x0008620008001108 */
[----:B------:R-:W-:-:S02]  /*1b00*/  ULOP3.LUT UR8, UR32, UR24, URZ, 0xfc, !UPT ;  /* 0x0000001820087292 */ /* 0x000fc4000f8efcff */
[----:B------:R-:W-:Y:S02]  /*1b10*/  UIADD3.X UR17, UPT, UPT, URZ, UR29, URZ, UP1, !UPT ;  /* 0x0000001dff117290 */ /* 0x000fe40008ffe4ff */
[----:B------:R-:W-:Y:S02]  /*1b20*/  UIADD3 UR32, UPT, UPT, UR6, 0x2400, UR32 ;  /* 0x0000240006207890 */ /* 0x000fe4000fffe020 */
[----:B------:R-:W-:Y:S01]  /*1b30*/  UIADD3 UR8, UPT, UPT, UR6, 0x7400, UR8 ;  /* 0x0000740006087890 */ /* 0x000fe2000fffe008 */
[----:B------:R-:W-:Y:S01]  /*1b40*/  UMOV UR18, 0x0 ;  /* 0x0000000000127882 */ /* 0x000fe20000000000 */
[----:B------:R-:W-:Y:S01]  /*1b50*/  UMOV UR19, 0x10000000 ;  /* 0x1000000000137882 */ /* 0x000fe20000000000 */
[----:B------:R-:W-:Y:S01]  /*1b60*/  UMOV UR4, 0x30000 ;  /* 0x0003000000047882 */ /* 0x000fe20000000000 */
[----:B------:R-:W-:Y:S01]  /*1b70*/  UMOV UR12, UR36 ;  /* 0x00000024000c7c82 */ /* 0x000fe20008000000 */
[----:B------:R-:W-:Y:S01]  /*1b80*/  UMOV UR9, UR33 ;  /* 0x0000002100097c82 */ /* 0x000fe20008000000 */
[----:B------:R-:W-:Y:S01]  /*1b90*/  UMOV UR10, UR34 ;  /* 0x00000022000a7c82 */ /* 0x000fe20008000000 */
[----:B------:R-:W-:Y:S01]  /*1ba0*/  UTMALDG.3D [UR32], [UR16], desc[UR18] ;  /* 0x00001220100075b4 */ /* 0x000fe20008011000 */
[----:B------:R-:W-:Y:S01]  /*1bb0*/  UMOV UR13, UR21 ;  /* 0x00000015000d7c82 */ /* 0x000fe20008000000 */
[----:B------:R2:W-:Y:S02]  /*1bc0*/  UTMALDG.3D.MULTICAST [UR8], [UR14], UR4, desc[UR18] ;  /* 0x000012080e0073b4 */ /* 0x0005e40008011804 */
[----:B--2---:R-:W-:Y:S01]  /*1bd0*/  UMOV UR4, UR5 ;  /* 0x0000000500047c82 */ /* 0x004fe20008000000 */
[----:B------:R-:W-:Y:S05]  /*1be0*/  BRA.U UP0, `(.L_x_31) ;  /* 0xfffffffd004c7547 */ /* 0x000fea000b83ffff */
.L_x_25:
[----:B------:R-:W-:Y:S01]  /*1bf0*/  ULEA UR4, UR5, UR6, 0x3 ;  /* 0x0000000605047291 */ /* 0x000fe2000f8e18ff */
[----:B--2-4-:R-:W-:Y:S01]  /*1c00*/  SHF.L.U32 R0, R12, 0x1f, RZ ;  /* 0x0000001f0c007819 */ /* 0x014fe200000006ff */
[----:B------:R-:W-:Y:S01]  /*1c10*/  @!P1 SYNCS.ARRIVE.TRANS64.A1T0 RZ, [UR6+0x68], RZ ;  /* 0x000068ffffff99a7 */ /* 0x000fe20008100006 */
[----:B------:R-:W-:-:S06]  /*1c20*/  UISETP.GT.AND UP0, UPT, UR41, UR40, UPT ;  /* 0x000000282900728c */ /* 0x000fcc000bf04270 */
[----:B-1-3--:R1:W2:Y:S03]  /*1c30*/  SYNCS.PHASECHK.TRANS64.TRYWAIT P0, [UR4+0x28], R0 ;  /* 0x00002800ff0075a7 */ /* 0x00a2a60008001104 */
[----:B------:R-:W-:Y:S05]  /*1c40*/  BRA.U !UP0, `(.L_x_32) ;  /* 0x0000000108c07547 */ /* 0x000fea000b800000 */
[----:B------:R-:W-:Y:S01]  /*1c50*/  UIADD3 UR26, UPT, UPT, UR43, UR13, URZ ;  /* 0x0000000d2b1a7290 */ /* 0x000fe2000fffe0ff */
[----:B------:R-:W-:-:S11]  /*1c60*/  UMOV UR4, UR5 ;  /* 0x0000000500047c82 */ /* 0x000fd60008000000 */
.L_x_38:
[----:B------:R-:W-:Y:S01]  /*1c70*/  ULEA UR17, UR4, UR6, 0x3 ;  /* 0x0000000604117291 */ /* 0x000fe2000f8e18ff */
[----:B--2---:R-:W-:Y:S01]  /*1c80*/  @!P3 MOV R2, 0x2000 ;  /* 0x000020000002b802 */ /* 0x004fe20000000f00 */
[----:B--234-:R-:W-:Y:S10]  /*1c90*/  @P0 BRA `(.L_x_33) ;  /* 0x00000000000c0947 */ /* 0x01cff40003800000 */
[----:B------:R-:W-:-:S04]  /*1ca0*/  SHF.L.U32 R3, R12, 0x1f, RZ ;  /* 0x0000001f0c037819 */ /* 0x000fc800000006ff */
[----:B------:R-:W2:Y:S02]  /*1cb0*/  SYNCS.PHASECHK.TRANS64.TRYWAIT P0, [UR17+0x28], R3 ;  /* 0x00002803ff0075a7 */ /* 0x000ea40008001111 */
[----:B--2---:R-:W-:Y:S05]  /*1cc0*/  @!P0 BRA `(.L_x_34) ;  /* 0x0000004800f88947 */ /* 0x004fea0003800000 */
.L_x_33:
[----:B------:R2:W-:Y:S01]  /*1cd0*/  @!P3 SYNCS.ARRIVE.TRANS64 RZ, [UR17], R2 ;  /* 0x00000002ffffb9a7 */ /* 0x0005e20008000011 */
[----:B------:R-:W-:-:S04]  /*1ce0*/  ULOP3.LUT UR5, UR25, 0x2, URZ, 0xfc, !UPT ;  /* 0x0000000219057892 */ /* 0x000fc8000f8efcff */
[----:B------:R-:W-:-:S09]  /*1cf0*/  UISETP.NE.AND UP0, UPT, UR5, 0x2, UPT ;  /* 0x000000020500788c */ /* 0x000fd2000bf05270 */
[----:B------:R-:W-:Y:S05]  /*1d00*/  BRA.U UP0, `(.L_x_35) ;  /* 0x0000000100047547 */ /* 0x000fea000b800000 */
[----:B------:R-:W-:Y:S05]  /*1d10*/  BPT.TRAP 0x1 ;  /* 0x000000040000795c */ /* 0x000fea0000300000 */
.L_x_35:
[----:B------:R-:W-:Y:S04]  /*1d20*/  BSSY.RECONVERGENT B0, `(.L_x_36) ;  /* 0x0000003000007945 */ /* 0x000fe80003800200 */
[----:B------:R-:W-:Y:S05]  /*1d30*/  @P2 BRA `(.L_x_37) ;  /* 0x0000000000042947 */ /* 0x000fea0003800000 */
[----:B------:R-:W-:Y:S05]  /*1d40*/  BPT.TRAP 0x1 ;  /* 0x000000040000795c */ /* 0x000fea0000300000 */
.L_x_37:
[----:B------:R-:W-:Y:S05]  /*1d50*/  BSYNC.RECONVERGENT B0 ;  /* 0x0000000000007941 */ /* 0x000fea0003800200 */
.L_x_36:
[----:B------:R-:W-:Y:S02]  /*1d60*/  UIADD3 UR5, UPT, UPT, UR4, 0x1, URZ ;  /* 0x0000000104057890 */ /* 0x000fe4000fffe0ff */
[----:B------:R-:W-:Y:S02]  /*1d70*/  USHF.L.U32 UR18, UR13, 0x6, URZ ;  /* 0x000000060d127899 */ /* 0x000fe400080006ff */
[----:B------:R-:W-:Y:S02]  /*1d80*/  UISETP.NE.AND UP0, UPT, UR5, 0x5, UPT ;  /* 0x000000050500788c */ /* 0x000fe4000bf05270 */
[----:B------:R-:W-:Y:S02]  /*1d90*/  USHF.L.U32 UR16, UR4, 0xc, URZ ;  /* 0x0000000c04107899 */ /* 0x000fe400080006ff */
[----:B------:R-:W-:Y:S02]  /*1da0*/  USEL UR8, URZ, 0x1, UP0 ;  /* 0x00000001ff087887 */ /* 0x000fe40008000000 */
[----:B------:R-:W-:-:S02]  /*1db0*/  USEL UR5, UR5, URZ, UP0 ;  /* 0x000000ff05057287 */ /* 0x000fc40008000000 */
[----:B------:R-:W-:Y:S02]  /*1dc0*/  UIADD3 UR22, UP0, UPT, UR28, 0x180, URZ ;  /* 0x000001801c167890 */ /* 0x000fe4000ff1e0ff */
[----:B------:R-:W-:Y:S01]  /*1dd0*/  UIADD3 UR13, UPT, UPT, UR13, 0x1, URZ ;  /* 0x000000010d0d7890 */ /* 0x000fe2000fffe0ff */
[----:B------:R-:W-:Y:S01]  /*1de0*/  LOP3.LUT R12, R12, UR8, RZ, 0x3c, !PT ;  /* 0x000000080c0c7c12 */ /* 0x000fe2000f8e3cff */
[----:B------:R-:W-:Y:S02]  /*1df0*/  UIADD3 UR14, UP1, UPT, UR28, 0x80, URZ ;  /* 0x000000801c0e7890 */ /* 0x000fe4000ff3e0ff */
[----:B------:R-:W-:Y:S01]  /*1e00*/  UIADD3.X UR23, UPT, UPT, URZ, UR29, URZ, UP0, !UPT ;  /* 0x0000001dff177290 */ /* 0x000fe200087fe4ff */
[----:B-1----:R-:W-:Y:S01]  /*1e10*/  SHF.L.U32 R0, R12, 0x1f, RZ ;  /* 0x0000001f0c007819 */ /* 0x002fe200000006ff */
[----:B------:R-:W-:Y:S02]  /*1e20*/  ULOP3.LUT UR8, UR16, UR24, URZ, 0xfc, !UPT ;  /* 0x0000001810087292 */ /* 0x000fe4000f8efcff */
[----:B------:R-:W-:-:S02]  /*1e30*/  UISETP.NE.AND UP0, UPT, UR13, UR26, UPT ;  /* 0x0000001a0d00728c */ /* 0x000fc4000bf05270 */
[----:B------:R-:W-:Y:S02]  /*1e40*/  ULEA UR7, UR5, UR6, 0x3 ;  /* 0x0000000605077291 */ /* 0x000fe4000f8e18ff */
[----:B------:R-:W-:Y:S02]  /*1e50*/  UIADD3 UR16, UPT, UPT, UR6, 0x2400, UR16 ;  /* 0x0000240006107890 */ /* 0x000fe4000fffe010 */
[----:B------:R-:W-:Y:S02]  /*1e60*/  UIADD3.X UR15, UPT, UPT, URZ, UR29, URZ, UP1, !UPT ;  /* 0x0000001dff0f7290 */ /* 0x000fe40008ffe4ff */
[----:B------:R-:W-:Y:S01]  /*1e70*/  UIADD3 UR8, UPT, UPT, UR6, 0x7400, UR8 ;  /* 0x0000740006087890 */ /* 0x000fe2000fffe008 */
[----:B------:R-:W-:Y:S01]  /*1e80*/  UMOV UR30, 0x0 ;  /* 0x00000000001e7882 */ /* 0x000fe20000000000 */
[----:B------:R-:W-:Y:S01]  /*1e90*/  UMOV UR31, 0x10000000 ;  /* 0x10000000001f7882 */ /* 0x000fe20000000000 */
[----:B------:R-:W-:Y:S01]  /*1ea0*/  UMOV UR19, UR35 ;  /* 0x0000002300137c82 */ /* 0x000fe20008000000 */
[----:B------:R-:W-:Y:S01]  /*1eb0*/  UMOV UR20, UR36 ;  /* 0x0000002400147c82 */ /* 0x000fe20008000000 */
[----:B------:R3:W4:Y:S01]  /*1ec0*/  SYNCS.PHASECHK.TRANS64.TRYWAIT P0, [UR7+0x28], R0 ;  /* 0x00002800ff0075a7 */ /* 0x0007220008001107 */
[----:B------:R-:W-:Y:S01]  /*1ed0*/  UMOV UR4, 0x30000 ;  /* 0x0003000000047882 */ /* 0x000fe20000000000 */
[----:B------:R-:W-:Y:S01]  /*1ee0*/  UMOV UR12, UR36 ;  /* 0x00000024000c7c82 */ /* 0x000fe20008000000 */
[----:B------:R-:W-:Y:S01]  /*1ef0*/  UMOV UR9, UR17 ;  /* 0x0000001100097c82 */ /* 0x000fe20008000000 */
[----:B------:R-:W-:Y:S01]  /*1f00*/  UMOV UR10, UR18 ;  /* 0x00000012000a7c82 */ /* 0x000fe20008000000 */
[----:B------:R-:W-:Y:S01]  /*1f10*/  UTMALDG.3D [UR16], [UR14], desc[UR30] ;  /* 0x00001e100e0075b4 */ /* 0x000fe20008011000 */
[----:B------:R1:W-:Y:S02]  /*1f20*/  UTMALDG.3D.MULTICAST [UR8], [UR22], UR4, desc[UR30] ;  /* 0x00001e08160073b4 */ /* 0x0003e40008011804 */
[----:B-1----:R-:W-:Y:S01]  /*1f30*/  UMOV UR4, UR5 ;  /* 0x0000000500047c82 */ /* 0x002fe20008000000 */
[----:B------:R-:W-:Y:S05]  /*1f40*/  BRA.U UP0, `(.L_x_38) ;  /* 0xfffffffd00487547 */ /* 0x000fea000b83ffff */
.L_x_32:
[C---:B------:R-:W-:Y:S01]  /*1f50*/  LEA R3, R11.reuse, UR6, 0x3 ;  /* 0x000000060b037c11 */ /* 0x040fe2000f8e18ff */
[----:B------:R-:W-:Y:S01]  /*1f60*/  NOP ;  /* 0x0000000000007918 */ /* 0x000fe20000000000 */
[----:B-1-3--:R-:W-:Y:S02]  /*1f70*/  SHF.L.U32 R0, R10, 0x1f, RZ ;  /* 0x0000001f0a007819 */ /* 0x00afe400000006ff */
[----:B------:R-:W-:Y:S02]  /*1f80*/  LEA R4, R11, UR6, 0x4 ;  /* 0x000000060b047c11 */ /* 0x000fe4000f8e20ff */
[----:B--2-4-:R-:W1:Y:S02]  /*1f90*/  SYNCS.PHASECHK.TRANS64.TRYWAIT P0, [R3+URZ+0x70], R0 ;  /* 0x00007000030075a7 */ /* 0x014e6400080011ff */
[----:B-1----:R-:W-:Y:S05]  /*1fa0*/  @!P0 BRA `(.L_x_39) ;  /* 0x0000004800588947 */ /* 0x002fea0003800000 */
.L_x_106:
[----:B------:R-:W2:Y:S01]  /*1fb0*/  LDS.128 R4, [R4+0x100] ;  /* 0x0001000004047984 */ /* 0x000ea20000000c00 */
[----:B------:R-:W-:Y:S01]  /*1fc0*/  UISETP.GE.AND UP0, UPT, UR42, 0x1, UPT ;  /* 0x000000012a00788c */ /* 0x000fe2000bf06270 */
[----:B------:R-:W-:Y:S01]  /*1fd0*/  @!PT LDS RZ, [RZ] ;  /* 0x00000000fffff984 */ /* 0x000fe20000000800 */
[----:B------:R-:W-:Y:S01]  /*1fe0*/  @!PT LDS RZ, [RZ] ;  /* 0x00000000fffff984 */ /* 0x000fe20000000800 */
[----:B------:R-:W-:Y:S01]  /*1ff0*/  @!PT LDS RZ, [RZ] ;  /* 0x00000000fffff984 */ /* 0x000fe20000000800 */
[----:B------:R-:W-:Y:S01]  /*2000*/  @!PT LDS RZ, [RZ] ;  /* 0x00000000fffff984 */ /* 0x000fe20000000800 */
[----:B------:R3:W-:Y:S06]  /*2010*/  MEMBAR.ALL.CTA ;  /* 0x0000000000007992 */ /* 0x0007ec0000008000 */
[----:B---3--:R-:W3:Y:S01]  /*2020*/  FENCE.VIEW.ASYNC.S ;  /* 0x00000000000073c6 */ /* 0x008ee20000000000 */
[----:B--2---:R-:W-:-:S13]  /*2030*/  LOP3.LUT P0, RZ, R6, 0x1, RZ, 0xc0, !PT ;  /* 0x0000000106ff7812 */ /* 0x004fda000780c0ff */
[----:B---3--:R-:W-:Y:S01]  /*2040*/  VOTEU.ANY UP1, P0 ;  /* 0x0000000000ff7886 */ /* 0x008fe20000020100 */
[----:B------:R-:W-:-:S13]  /*2050*/  PLOP3.LUT P0, PT, PT, PT, UP1, 0x80, 0x8 ;  /* 0x000000000008781c */ /* 0x000fda0003f0f018 */
[----:B-1----:R-:W-:Y:S02]  /*2060*/  @P0 LOP3.LUT R0, R5, 0xffff, RZ, 0xc0, !PT ;  /* 0x0000ffff05000812 */ /* 0x002fe400078ec0ff */
[----:B------:R-:W-:Y:S02]  /*2070*/  @P0 MOV R2, R4 ;  /* 0x0000000400020202 */ /* 0x000fe40000000f00 */
[----:B------:R-:W-:Y:S01]  /*2080*/  @P0 R2UR UR7, R0 ;  /* 0x00000000000702ca */ /* 0x000fe200000e0000 */
[----:B------:R-:W-:Y:S01]  /*2090*/  VIADD R0, R3, 0x80 ;  /* 0x0000008003007836 */ /* 0x000fe20000000000 */
[----:B------:R-:W-:Y:S02]  /*20a0*/  @P0 SHF.R.U32.HI R4, RZ, 0x10, R5 ;  /* 0x00000010ff040819 */ /* 0x000fe40000011605 */
[----:B------:R-:W-:Y:S02]  /*20b0*/  @P0 R2UR UR8, R2 ;  /* 0x00000000020802ca */ /* 0x000fe400000e0000 */
[----:B------:R-:W-:-:S02]  /*20c0*/  PRMT R0, RZ, 0x654, R0 ;  /* 0x00000654ff007816 */ /* 0x000fc40000000000 */
[----:B------:R-:W-:Y:S02]  /*20d0*/  @P0 R2UR UR4, R4 ;  /* 0x00000000040402ca */ /* 0x000fe400000e0000 */
[----:B------:R1:W-:Y:S03]  /*20e0*/  SYNCS.ARRIVE.TRANS64.RED.A1T0 RZ, [R0+URZ], RZ ;  /* 0x000000ff00ff79a7 */ /* 0x0003e600081004ff */
[----:B------:R-:W-:-:S04]  /*20f0*/  @UP1 UMOV UR27, UR7 ;  /* 0x00000007001b1c82 */ /* 0x000fc80008000000 */
[----:B------:R-:W-:-:S04]  /*2100*/  @UP1 UMOV UR37, UR8 ;  /* 0x0000000800251c82 */ /* 0x000fc80008000000 */
[----:B------:R-:W-:Y:S01]  /*2110*/  @UP1 UMOV UR36, UR4 ;  /* 0x0000000400241c82 */ /* 0x000fe20008000000 */
[----:B------:R-:W-:Y:S05]  /*2120*/  BRA.U !UP0, `(.L_x_40) ;  /* 0x0000000108d47547 */ /* 0x000fea000b800000 */
[----:B------:R-:W2:Y:S01]  /*2130*/  LDCU.128 UR12, c[0x0][0xb10] ;  /* 0x00016200ff0c77ac */ /* 0x000ea20008000c00 */
[----:B------:R-:W3:Y:S01]  /*2140*/  LDCU UR26, c[0x0][0xb20] ;  /* 0x00016400ff1a77ac */ /* 0x000ee20008000800 */
[----:B------:R-:W4:Y:S01]  /*2150*/  LDCU UR20, c[0x0][0xb0c] ;  /* 0x00016180ff1477ac */ /* 0x000f220008000800 */
[----:B------:R-:W1:Y:S01]  /*2160*/  LDCU.64 UR10, c[0x0][0xb28] ;  /* 0x00016500ff0a77ac */ /* 0x000e620008000a00 */
[----:B------:R-:W-:Y:S02]  /*2170*/  UISETP.NE.AND UP3, UPT, UR42, 0x1, UPT ;  /* 0x000000012a00788c */ /* 0x000fe4000bf65270 */
[----:B--2---:R-:W-:Y:S02]  /*2180*/  UIMAD.WIDE.U32 UR16, UR38, UR15, URZ ;  /* 0x0000000f261072a5 */ /* 0x004fe4000f8e00ff */
[----:B------:R-:W-:Y:S02]  /*2190*/  UIMAD.WIDE.U32 UR8, UR39, UR12, URZ ;  /* 0x0000000c270872a5 */ /* 0x000fe4000f8e00ff */
[----:B------:R-:W-:-:S02]  /*21a0*/  UISETP.NE.AND UP0, UPT, UR14, 0x1, UPT ;  /* 0x000000010e00788c */ /* 0x000fc4000bf05270 */
[----:B------:R-:W-:Y:S01]  /*21b0*/  UIMAD.WIDE.U32 UR22, UR27, UR15, URZ ;  /* 0x0000000f1b1672a5 */ /* 0x000fe2000f8e00ff */
[----:B------:R-:W-:Y:S02]  /*21c0*/  UMOV UR16, UR17 ;  /* 0x0000001100107c82 */ /* 0x000fe40008000000 */
[----:B------:R-:W-:Y:S01]  /*21d0*/  UMOV UR8, UR9 ;  /* 0x0000000900087c82 */ /* 0x000fe20008000000 */
[----:B---3--:R-:W-:Y:S02]  /*21e0*/  USHF.R.U32.HI UR16, URZ, UR26, UR16 ;  /* 0x0000001aff107299 */ /* 0x008fe40008011610 */
[----:B----4-:R-:W-:Y:S02]  /*21f0*/  UISETP.NE.AND UP2, UPT, UR20, 0x1, UPT ;  /* 0x000000011400788c */ /* 0x010fe4000bf45270 */
[----:B------:R-:W-:Y:S02]  /*2200*/  USHF.R.U32.HI UR8, URZ, UR13, UR8 ;  /* 0x0000000dff087299 */ /* 0x000fe40008011608 */
[----:B------:R-:W-:-:S02]  /*2210*/  USEL UR7, UR38, UR16, !UP0 ;  /* 0x0000001026077287 */ /* 0x000fc4000c000000 */
[----:B------:R-:W-:Y:S02]  /*2220*/  USEL UR8, UR39, UR8, !UP2 ;  /* 0x0000000827087287 */ /* 0x000fe4000d000000 */
[----:B-1----:R-:W-:Y:S01]  /*2230*/  UIMAD.WIDE.U32 UR16, UR7, UR10, URZ ;  /* 0x0000000a071072a5 */ /* 0x002fe2000f8e00ff */
[----:B------:R-:W-:Y:S01]  /*2240*/  UMOV UR4, UR23 ;  /* 0x0000001700047c82 */ /* 0x000fe20008000000 */
[----:B------:R-:W-:Y:S02]  /*2250*/  UIMAD.WIDE.U32 UR18, UR37, UR12, URZ ;  /* 0x0000000c251272a5 */ /* 0x000fe4000f8e00ff */
[----:B------:R-:W-:-:S03]  /*2260*/  UIMAD.WIDE.U32 UR22, UR8, UR10, URZ ;  /* 0x0000000a081672a5 */ /* 0x000fc6000f8e00ff */
[----:B------:R-:W-:Y:S01]  /*2270*/  UMOV UR16, UR17 ;  /* 0x0000001100107c82 */ /* 0x000fe20008000000 */
[----:B------:R-:W-:Y:S02]  /*2280*/  USHF.R.U32.HI UR4, URZ, UR26, UR4 ;  /* 0x0000001aff047299 */ /* 0x000fe40008011604 */
[----:B------:R-:W-:Y:S01]  /*2290*/  @UP3 USHF.R.U32.HI UR7, URZ, UR11, UR16 ;  /* 0x0000000bff073299 */ /* 0x000fe20008011610 */
[----:B------:R-:W-:Y:S01]  /*22a0*/  UMOV UR18, UR19 ;  /* 0x0000001300127c82 */ /* 0x000fe20008000000 */
[----:B------:R-:W-:Y:S01]  /*22b0*/  UMOV UR22, UR23 ;  /* 0x0000001700167c82 */ /* 0x000fe20008000000 */
[----:B------:R-:W-:Y:S02]  /*22c0*/  USHF.R.U32.HI UR13, URZ, UR13, UR18 ;  /* 0x0000000dff0d7299 */ /* 0x000fe40008011612 */
[----:B------:R-:W-:Y:S02]  /*22d0*/  USEL UR4, UR27, UR4, !UP0 ;  /* 0x000000041b047287 */ /* 0x000fe4000c000000 */
[----:B------:R-:W-:-:S02]  /*22e0*/  @UP3 USHF.R.U32.HI UR8, URZ, UR11, UR22 ;  /* 0x0000000bff083299 */ /* 0x000fc40008011616 */
[----:B------:R-:W-:Y:S02]  /*22f0*/  UIMAD UR9, UR42, UR7, URZ ;  /* 0x000000072a0972a4 */ /* 0x000fe4000f8e02ff */
[----:B------:R-:W-:Y:S02]  /*2300*/  USEL UR7, UR37, UR13, !UP2 ;  /* 0x0000000d25077287 */ /* 0x000fe4000d000000 */
[----:B------:R-:W-:Y:S02]  /*2310*/  UIMAD UR12, UR42, UR8, URZ ;  /* 0x000000082a0c72a4 */ /* 0x000fe4000f8e02ff */
[----:B------:R-:W-:Y:S02]  /*2320*/  UISETP.GE.AND UP0, UPT, UR4, UR9, UPT ;  /* 0x000000090400728c */ /* 0x000fe4000bf06270 */
[----:B------:R-:W-:Y:S02]  /*2330*/  UIMAD.WIDE.U32 UR16, UR4, UR10, URZ ;  /* 0x0000000a041072a5 */ /* 0x000fe4000f8e00ff */
[----:B------:R-:W-:-:S02]  /*2340*/  UISETP.GE.OR UP0, UPT, UR7, UR12, UP0 ;  /* 0x0000000c0700728c */ /* 0x000fc40008706670 */
[----:B------:R-:W-:Y:S02]  /*2350*/  UIMAD.WIDE.U32 UR12, UR7, UR10, URZ ;  /* 0x0000000a070c72a5 */ /* 0x000fe4000f8e00ff */
[----:B------:R-:W-:Y:S01]  /*2360*/  UIADD3 UR15, UPT, UPT, -UR4, URZ, URZ ;  /* 0x000000ff040f7290 */ /* 0x000fe2000fffe1ff */
[----:B------:R-:W-:Y:S01]  /*2370*/  UMOV UR10, UR17 ;  /* 0x00000011000a7c82 */ /* 0x000fe20008000000 */
[----:B------:R-:W-:Y:S02]  /*2380*/  UIADD3 UR12, UPT, UPT, -UR7, URZ, URZ ;  /* 0x000000ff070c7290 */ /* 0x000fe4000fffe1ff */
[----:B------:R-:W-:-:S03]  /*2390*/  USHF.R.U32.HI UR10, URZ, UR11, UR10 ;  /* 0x0000000bff0a7299 */ /* 0x000fc6000801160a */
[----:B------:R-:W-:Y:S01]  /*23a0*/  @!UP0 UMOV UR9, UR13 ;  /* 0x0000000d00098c82 */ /* 0x000fe20008000000 */
[----:B------:R-:W-:Y:S02]  /*23b0*/  UIMAD UR15, UR14, UR15, UR27 ;  /* 0x0000000f0e0f72a4 */ /* 0x000fe4000f8e021b */
[----:B------:R-:W-:Y:S02]  /*23c0*/  USEL UR10, UR4, UR10, !UP3 ;  /* 0x0000000a040a7287 */ /* 0x000fe4000d800000 */
[----:B------:R-:W-:Y:S02]  /*23d0*/  @!UP0 USHF.R.U32.HI UR9, URZ, UR11, UR9 ;  /* 0x0000000bff098299 */ /* 0x000fe40008011609 */
[----:B------:R-:W-:Y:S02]  /*23e0*/  UIADD3 UR11, UPT, UPT, -UR10, URZ, URZ ;  /* 0x000000ff0a0b7290 */ /* 0x000fe4000fffe1ff */
[----:B------:R-:W-:Y:S02]  /*23f0*/  @!UP0 USEL UR9, UR7, UR9, !UP3 ;  /* 0x0000000907098287 */ /* 0x000fe4000d800000 */
[----:B------:R-:W-:-:S02]  /*2400*/  UIMAD UR11, UR42, UR11, UR4 ;  /* 0x0000000b2a0b72a4 */ /* 0x000fc4000f8e0204 */
[----:B------:R-:W-:Y:S02]  /*2410*/  @!UP0 UIADD3 UR10, UPT, UPT, UR10, -UR9, URZ ;  /* 0x800000090a0a8290 */ /* 0x000fe4000fffe0ff */
[----:B------:R-:W-:Y:S02]  /*2420*/  @!UP0 UIMAD UR9, UR11, UR8, UR9 ;  /* 0x000000080b0982a4 */ /* 0x000fe4000f8e0209 */
[----:B------:R-:W-:Y:S02]  /*2430*/  @!UP0 UIMAD UR4, UR42, UR10, UR7 ;  /* 0x0000000a2a0482a4 */ /* 0x000fe4000f8e0207 */
[----:B------:R-:W-:Y:S02]  /*2440*/  UIMAD UR8, UR20, UR12, UR37 ;  /* 0x0000000c140872a4 */ /* 0x000fe4000f8e0225 */
[----:B------:R-:W-:Y:S01]  /*2450*/  UIMAD UR27, UR4, UR14, UR15 ;  /* 0x0000000e041b72a4 */ /* 0x000fe2000f8e020f */
[----:B------:R-:W-:Y:S02]  /*2460*/  @!UP0 UMOV UR7, UR9 ;  /* 0x0000000900078c82 */ /* 0x000fe40008000000 */
[----:B------:R-:W-:-:S12]  /*2470*/  UIMAD UR37, UR7, UR20, UR8 ;  /* 0x00000014072572a4 */ /* 0x000fd8000f8e0208 */
.L_x_40:
[----:B------:R-:W2:Y:S02]  /*2480*/  LDCU UR4, c[0x0][0xb30] ;  /* 0x00016600ff0477ac */ /* 0x000ea40008000800 */
[----:B--2---:R-:W-:-:S09]  /*2490*/  UISETP.NE.AND UP0, UPT, UR4, 0x1, UPT ;  /* 0x000000010400788c */ /* 0x004fd2000bf05270 */
[----:B------:R-:W-:Y:S05]  /*24a0*/  BRA.U UP0, `(.L_x_41) ;  /* 0x0000000100447547 */ /* 0x000fea000b800000 */
[----:B------:R-:W2:Y:S01]  /*24b0*/  LDCU.128 UR12, c[0x0][0xb10] ;  /* 0x00016200ff0c77ac */ /* 0x000ea20008000c00 */
[----:B------:R-:W3:Y:S01]  /*24c0*/  LDCU UR16, c[0x0][0xb0c] ;  /* 0x00016180ff1077ac */ /* 0x000ee20008000800 */
[----:B------:R-:W4:Y:S01]  /*24d0*/  LDCU UR17, c[0x0][0xb20] ;  /* 0x00016400ff1177ac */ /* 0x000f220008000800 */
[----:B--2---:R-:W-:Y:S02]  /*24e0*/  UIMAD.WIDE.U32 UR10, UR37, UR12, URZ ;  /* 0x0000000c250a72a5 */ /* 0x004fe4000f8e00ff */
[----:B------:R-:W-:Y:S02]  /*24f0*/  UIMAD.WIDE.U32 UR8, UR27, UR15, URZ ;  /* 0x0000000f1b0872a5 */ /* 0x000fe4000f8e00ff */
[----:B---3--:R-:W-:Y:S02]  /*2500*/  UISETP.NE.AND UP2, UPT, UR16, 0x1, UPT ;  /* 0x000000011000788c */ /* 0x008fe4000bf45270 */
[----:B------:R-:W-:Y:S01]  /*2510*/  UISETP.NE.AND UP0, UPT, UR14, 0x1, UPT ;  /* 0x000000010e00788c */ /* 0x000fe2000bf05270 */
[----:B------:R-:W-:-:S02]  /*2520*/  UMOV UR7, UR11 ;  /* 0x0000000b00077c82 */ /* 0x000fc40008000000 */
[----:B------:R-:W-:Y:S01]  /*2530*/  UMOV UR4, UR9 ;  /* 0x0000000900047c82 */ /* 0x000fe20008000000 */
[----:B------:R-:W-:Y:S02]  /*2540*/  USHF.R.U32.HI UR7, URZ, UR13, UR7 ;  /* 0x0000000dff077299 */ /* 0x000fe40008011607 */
[----:B----4-:R-:W-:Y:S02]  /*2550*/  USHF.R.U32.HI UR4, URZ, UR17, UR4 ;  /* 0x00000011ff047299 */ /* 0x010fe40008011604 */
[----:B------:R-:W-:Y:S02]  /*2560*/  USEL UR7, UR37, UR7, !UP2 ;  /* 0x0000000725077287 */ /* 0x000fe4000d000000 */
[----:B------:R-:W-:-:S04]  /*2570*/  USEL UR4, UR27, UR4, !UP0 ;  /* 0x000000041b047287 */ /* 0x000fc8000c000000 */
[----:B------:R-:W-:Y:S02]  /*2580*/  UIADD3 UR8, UPT, UPT, UR7, -UR4, URZ ;  /* 0x8000000407087290 */ /* 0x000fe4000fffe0ff */
[----:B------:R-:W-:Y:S02]  /*2590*/  UIADD3 UR4, UPT, UPT, -UR7, UR4, URZ ;  /* 0x0000000407047290 */ /* 0x000fe4000fffe1ff */
[----:B------:R-:W-:Y:S02]  /*25a0*/  UIMAD UR27, UR8, UR14, UR27 ;  /* 0x0000000e081b72a4 */ /* 0x000fe4000f8e021b */
[----:B------:R-:W-:-:S12]  /*25b0*/  UIMAD UR37, UR4, UR16, UR37 ;  /* 0x00000010042572a4 */ /* 0x000fd8000f8e0225 */
.L_x_41:
[----:B------:R-:W-:Y:S01]  /*25c0*/  VIADD R11, R11, 0x1 ;  /* 0x000000010b0b7836 */ /* 0x000fe20000000000 */
[----:B------:R-:W-:Y:S01]  /*25d0*/  PLOP3.LUT P1, PT, PT, PT, PT, 0x80, 0x8 ;  /* 0x000000000008781c */ /* 0x000fe20003f2f070 */
[----:B------:R-:W-:Y:S02]  /*25e0*/  UIADD3 UR46, UPT, UPT, UR37, UR60, URZ ;  /* 0x0000003c252e7290 */ /* 0x000fe4000fffe0ff */
[----:B------:R-:W-:Y:S01]  /*25f0*/  UIADD3 UR45, UPT, UPT, UR27, UR57, URZ ;  /* 0x000000391b2d7290 */ /* 0x000fe2000fffe0ff */
[----:B------:R-:W-:-:S04]  /*2600*/  ISETP.NE.AND P0, PT, R11, 0x2, PT ;  /* 0x000000020b00780c */ /* 0x000fc80003f05270 */
[----:B-1----:R-:W-:Y:S02]  /*2610*/  SEL R0, RZ, 0x1, P0 ;  /* 0x00000001ff007807 */ /* 0x002fe40000000000 */
[----:B------:R-:W-:Y:S02]  /*2620*/  SEL R11, R11, RZ, P0 ;  /* 0x000000ff0b0b7207 */ /* 0x000fe40000000000 */
[----:B------:R-:W-:Y:S01]  /*2630*/  LOP3.LUT R10, R10, R0, RZ, 0x3c, !PT ;  /* 0x000000000a0a7212 */ /* 0x000fe200078e3cff */
[----:B------:R-:W-:Y:S06]  /*2640*/  BRA.U UP1, `(.L_x_42) ;  /* 0xfffffff101447547 */ /* 0x000fec000b83ffff */
[----:B------:R-:W-:Y:S01]  /*2650*/  UIADD3 UR7, UPT, UPT, UR6, 0x28, URZ ;  /* 0x0000002806077890 */ /* 0x000fe2000fffe0ff */
[----:B------:R-:W-:-:S03]  /*2660*/  SHF.L.U32 R2, R12, 0x1f, RZ ;  /* 0x0000001f0c027819 */ /* 0x000fc600000006ff */
[----:B------:R-:W-:-:S09]  /*2670*/  ULEA UR4, UR5, UR7, 0x3 ;  /* 0x0000000705047291 */ /* 0x000fd2000f8e18ff */
[----:B------:R-:W1:Y:S02]  /*2680*/  SYNCS.PHASECHK.TRANS64.TRYWAIT P0, [UR4], R2 ;  /* 0x00000002ff0075a7 */ /* 0x000e640008001104 */
[----:B-1----:R-:W-:Y:S05]  /*2690*/  @!P0 BRA `(.L_x_43) ;  /* 0x0000004000b08947 */ /* 0x002fea0003800000 */
.L_x_108:
[----:B------:R-:W-:-:S04]  /*26a0*/  UIADD3 UR4, UPT, UPT, UR5, 0x1, URZ ;  /* 0x0000000105047890 */ /* 0x000fc8000fffe0ff */
[----:B------:R-:W-:-:S04]  /*26b0*/  UISETP.NE.AND UP0, UPT, UR4, 0x5, UPT ;  /* 0x000000050400788c */ /* 0x000fc8000bf05270 */
[----:B------:R-:W-:Y:S02]  /*26c0*/  USEL UR6, URZ, 0x1, UP0 ;  /* 0x00000001ff067887 */ /* 0x000fe40008000000 */
[----:B------:R-:W-:-:S04]  /*26d0*/  USEL UR4, UR4, URZ, UP0 ;  /* 0x000000ff04047287 */ /* 0x000fc80008000000 */
[----:B------:R-:W-:Y:S01]  /*26e0*/  ULEA UR5, UR4, UR7, 0x3 ;  /* 0x0000000704057291 */ /* 0x000fe2000f8e18ff */
[----:B-1----:R-:W-:-:S04]  /*26f0*/  LOP3.LUT R2, R12, UR6, RZ, 0x3c, !PT ;  /* 0x000000060c027c12 */ /* 0x002fc8000f8e3cff */
[----:B------:R-:W-:-:S04]  /*2700*/  SHF.L.U32 R3, R2, 0x1f, RZ ;  /* 0x0000001f02037819 */ /* 0x000fc800000006ff */
[----:B------:R-:W1:Y:S02]  /*2710*/  SYNCS.PHASECHK.TRANS64.TRYWAIT P0, [UR5], R3 ;  /* 0x00000003ff0075a7 */ /* 0x000e640008001105 */
[----:B-1----:R-:W-:Y:S05]  /*2720*/  @!P0 BRA `(.L_x_44) ;  /* 0x0000004000a48947 */ /* 0x002fea0003800000 */
.L_x_110:
[----:B------:R-:W-:-:S04]  /*2730*/  UIADD3 UR4, UPT, UPT, UR4, 0x1, URZ ;  /* 0x0000000104047890 */ /* 0x000fc8000fffe0ff */
[----:B------:R-:W-:-:S04]  /*2740*/  UISETP.NE.AND UP0, UPT, UR4, 0x5, UPT ;  /* 0x000000050400788c */ /* 0x000fc8000bf05270 */
[----:B------:R-:W-:Y:S02]  /*2750*/  USEL UR6, URZ, 0x1, UP0 ;  /* 0x00000001ff067887 */ /* 0x000fe40008000000 */
[----:B------:R-:W-:-:S04]  /*2760*/  USEL UR4, UR4, URZ, UP0 ;  /* 0x000000ff04047287 */ /* 0x000fc80008000000 */
[----:B------:R-:W-:Y:S01]  /*2770*/  ULEA UR5, UR4, UR7, 0x3 ;  /* 0x0000000704057291 */ /* 0x000fe2000f8e18ff */
[----:B------:R-:W-:-:S04]  /*2780*/  LOP3.LUT R2, R2, UR6, RZ, 0x3c, !PT ;  /* 0x0000000602027c12 */ /* 0x000fc8000f8e3cff */
[----:B-1----:R-:W-:-:S04]  /*2790*/  SHF.L.U32 R3, R2, 0x1f, RZ ;  /* 0x0000001f02037819 */ /* 0x002fc800000006ff */
[----:B------:R-:W1:Y:S02]  /*27a0*/  SYNCS.PHASECHK.TRANS64.TRYWAIT P0, [UR5], R3 ;  /* 0x00000003ff0075a7 */ /* 0x000e640008001105 */
[----:B-1----:R-:W-:Y:S05]  /*27b0*/  @!P0 BRA `(.L_x_45) ;  /* 0x0000004000988947 */ /* 0x002fea0003800000 */
.L_x_112:
        /* <DEDUP_REMOVED lines=9> */
.L_x_114:
[----:B------:R-:W-:-:S04]  /*2850*/  UIADD3 UR4, UPT, UPT, UR4, 0x1, URZ ;  /* 0x0000000104047890 */ /* 0x000fc8000fffe0ff */
[----:B------:R-:W-:-:S04]  /*2860*/  UISETP.NE.AND UP0, UPT, UR4, 0x5, UPT ;  /* 0x000000050400788c */ /* 0x000fc8000bf05270 */
[----:B------:R-:W-:Y:S02]  /*2870*/  USEL UR5, URZ, 0x1, UP0 ;  /* 0x00000001ff057887 */ /* 0x000fe40008000000 */
[----:B------:R-:W-:-:S04]  /*2880*/  USEL UR4, UR4, URZ, UP0 ;  /* 0x000000ff04047287 */ /* 0x000fc80008000000 */
[----:B------:R-:W-:Y:S01]  /*2890*/  ULEA UR4, UR4, UR7, 0x3 ;  /* 0x0000000704047291 */ /* 0x000fe2000f8e18ff */
[----:B------:R-:W-:-:S04]  /*28a0*/  LOP3.LUT R2, R2, UR5, RZ, 0x3c, !PT ;  /* 0x0000000502027c12 */ /* 0x000fc8000f8e3cff */
[----:B------:R-:W-:Y:S01]  /*28b0*/  SHF.L.U32 R2, R2, 0x1f, RZ ;  /* 0x0000001f02027819 */ /* 0x000fe200000006ff */
[----:B-1----:R-:W-:-:S07]  /*28c0*/  IMAD.U32 R0, RZ, RZ, UR4 ;  /* 0x00000004ff007e24 */ /* 0x002fce000f8e00ff */
.L_x_47:
[----:B-1----:R1:W2:Y:S02]  /*28d0*/  SYNCS.PHASECHK.TRANS64.TRYWAIT P0, [R0+URZ], R2 ;  /* 0x00000002000075a7 */ /* 0x0022a400080011ff */
[----:B--2---:R-:W-:Y:S05]  /*28e0*/  @!P0 NANOSLEEP.SYNCS 0x989680 ;  /* 0x009896800000895d */ /* 0x004fea0003900000 */
[----:B------:R-:W2:Y:S02]  /*28f0*/  @!P0 SYNCS.PHASECHK.TRANS64 P0, [R0+URZ], R2 ;  /* 0x00000002000085a7 */ /* 0x000ea400080010ff */
[----:B--2---:R-:W-:Y:S05]  /*2900*/  @P0 EXIT ;  /* 0x000000000000094d */ /* 0x004fea0003800000 */
[----:B------:R-:W-:Y:S05]  /*2910*/  BRA `(.L_x_47) ;  /* 0xfffffffc00ec7947 */ /* 0x000fea000383ffff */
.L_x_22:
[----:B------:R-:W-:-:S04]  /*2920*/  UISETP.NE.AND UP0, UPT, UR48, URZ, UPT ;  /* 0x000000ff3000728c */ /* 0x000fc8000bf05270 */
[----:B------:R-:W-:-:S09]  /*2930*/  UISETP.NE.OR UP0, UPT, UR18, 0x1, UP0 ;  /* 0x000000011200788c */ /* 0x000fd20008705670 */
[----:B------:R-:W-:Y:S05]  /*2940*/  BRA.U UP0, `(.L_x_48) ;  /* 0x0000000500487547 */ /* 0x000fea000b800000 */
[----:B------:R-:W-:Y:S01]  /*2950*/  ISETP.GE.U32.AND P2, PT, R0, 0x2, PT ;  /* 0x000000020000780c */ /* 0x000fe20003f46070 */
[----:B------:R-:W-:Y:S01]  /*2960*/  IMAD.MOV.U32 R12, RZ, RZ, 0x1 ;  /* 0x00000001ff0c7424 */ /* 0x000fe200078e00ff */
[----:B------:R-:W-:Y:S02]  /*2970*/  CS2R R10, SRZ ;  /* 0x00000000000a7805 */ /* 0x000fe4000001ff00 */
[----:B------:R-:W-:Y:S01]  /*2980*/  CS2R R8, SRZ ;  /* 0x0000000000087805 */ /* 0x000fe2000001ff00 */
[----:B------:R-:W-:Y:S01]  /*2990*/  UMOV UR6, 0x400 ;  /* 0x0000040000067882 */ /* 0x000fe20000000000 */
[----:B------:R-:W-:Y:S01]  /*29a0*/  UMOV UR5, URZ ;  /* 0x000000ff00057c82 */ /* 0x000fe20008000000 */
[----:B------:R-:W-:-:S12]  /*29b0*/  ULEA UR6, UR48, UR6, 0x18 ;  /* 0x0000000630067291 */ /* 0x000fd8000f8ec0ff */
.L_x_52:
[----:B------:R-:W-:Y:S02]  /*29c0*/  LEA R2, R8, UR6, 0x3 ;  /* 0x0000000608027c11 */ /* 0x000fe4000f8e18ff */
[----:B------:R-:W-:-:S03]  /*29d0*/  SHF.L.U32 R4, R9, 0x1f, RZ ;  /* 0x0000001f09047819 */ /* 0x000fc600000006ff */
[----:B------:R-:W-:Y:S01]  /*29e0*/  VIADD R5, R2, 0xe0 ;  /* 0x000000e002057836 */ /* 0x000fe20000000000 */
[----:B------:R-:W2:Y:S02]  /*29f0*/  SYNCS.PHASECHK.TRANS64.TRYWAIT P0, [R2+URZ+0xd0], R4 ;  /* 0x0000d004020075a7 */ /* 0x000ea400080011ff */
[----:B--2---:R-:W-:Y:S05]  /*2a00*/  @!P0 BRA `(.L_x_49) ;  /* 0x0000004000348947 */ /* 0x004fea0003800000 */
.L_x_115:
[----:B------:R-:W-:Y:S01]  /*2a10*/  ULEA UR4, UR5, UR6, 0x3 ;  /* 0x0000000605047291 */ /* 0x000fe2000f8e18ff */
[----:B--2---:R-:W-:Y:S01]  /*2a20*/  PRMT R2, RZ, 0x654, R5 ;  /* 0x00000654ff027816 */ /* 0x004fe20000000005 */
[----:B------:R-:W-:Y:S01]  /*2a30*/  @!P2 IMAD.MOV.U32 R4, RZ, RZ, 0x10 ;  /* 0x00000010ff04a424 */ /* 0x000fe200078e00ff */
[----:B------:R-:W-:Y:S01]  /*2a40*/  SHF.L.U32 R5, R12, 0x1f, RZ ;  /* 0x0000001f0c057819 */ /* 0x000fe200000006ff */
[----:B------:R-:W-:Y:S01]  /*2a50*/  UIADD3 UR7, UPT, UPT, UR4, 0x70, URZ ;  /* 0x0000007004077890 */ /* 0x000fe2000fffe0ff */
[----:B------:R2:W-:Y:S05]  /*2a60*/  SYNCS.ARRIVE.TRANS64.RED.A1T0 RZ, [R2+URZ], RZ ;  /* 0x000000ff02ff79a7 */ /* 0x0005ea00081004ff */
[----:B------:R-:W-:Y:S01]  /*2a70*/  IMAD.U32 R6, RZ, RZ, UR7 ;  /* 0x00000007ff067e24 */ /* 0x000fe2000f8e00ff */
[----:B------:R-:W3:Y:S04]  /*2a80*/  SYNCS.PHASECHK.TRANS64.TRYWAIT P0, [UR4+0x80], R5 ;  /* 0x00008005ff0075a7 */ /* 0x000ee80008001104 */
[----:B------:R-:W-:Y:S01]  /*2a90*/  PRMT R6, R0, 0x654, R6 ;  /* 0x0000065400067816 */ /* 0x000fe20000000006 */
[----:B--23--:R-:W-:Y:S06]  /*2aa0*/  @!P0 BRA `(.L_x_50) ;  /* 0x0000004000208947 */ /* 0x00cfec0003800000 */
.L_x_117:
[----:B------:R-:W-:Y:S01]  /*2ab0*/  ULEA UR8, UR5, UR6, 0x4 ;  /* 0x0000000605087291 */ /* 0x000fe2000f8e20ff */
[----:B------:R-:W-:Y:S01]  /*2ac0*/  SEL R3, R6, R3, !P2 ;  /* 0x0000000306037207 */ /* 0x000fe20005000000 */
[----:B------:R-:W-:Y:S01]  /*2ad0*/  UIADD3 UR9, UPT, UPT, UR4, 0x70, URZ ;  /* 0x0000007004097890 */ /* 0x000fe2000fffe0ff */
[----:B--2---:R-:W-:Y:S01]  /*2ae0*/  LEA R2, R11, UR6, 0x3 ;  /* 0x000000060b027c11 */ /* 0x004fe2000f8e18ff */
[----:B------:R-:W-:Y:S01]  /*2af0*/  UIADD3 UR8, UPT, UPT, UR8, 0x100, URZ ;  /* 0x0000010008087890 */ /* 0x000fe2000fffe0ff */
[----:B------:R2:W-:Y:S01]  /*2b00*/  @!P2 SYNCS.ARRIVE.TRANS64.RED RZ, [R3+URZ], R4 ;  /* 0x0000000403ffa9a7 */ /* 0x0005e200080004ff */
[----:B------:R-:W-:Y:S01]  /*2b10*/  UIADD3 UR4, UPT, UPT, UR5, 0x1, URZ ;  /* 0x0000000105047890 */ /* 0x000fe2000fffe0ff */
[----:B------:R-:W-:-:S03]  /*2b20*/  VIADD R8, R8, 0x1 ;  /* 0x0000000108087836 */ /* 0x000fc60000000000 */
[----:B------:R-:W-:Y:S02]  /*2b30*/  UISETP.NE.AND UP0, UPT, UR4, 0x2, UPT ;  /* 0x000000020400788c */ /* 0x000fe4000bf05270 */
[----:B------:R-:W-:Y:S01]  /*2b40*/  ISETP.NE.AND P0, PT, R8, 0x2, PT ;  /* 0x000000020800780c */ /* 0x000fe20003f05270 */
[----:B------:R-:W-:Y:S06]  /*2b50*/  UGETNEXTWORKID.BROADCAST [UR8], [UR9] ;  /* 0x00000000080073ca */ /* 0x000fec0008000100 */
[----:B------:R-:W-:Y:S02]  /*2b60*/  USEL UR7, URZ, 0x1, UP0 ;  /* 0x00000001ff077887 */ /* 0x000fe40008000000 */
[----:B------:R-:W-:-:S04]  /*2b70*/  USEL UR5, UR4, URZ, UP0 ;  /* 0x000000ff04057287 */ /* 0x000fc80008000000 */
[----:B------:R-:W-:Y:S02]  /*2b80*/  LOP3.LUT R12, R12, UR7, RZ, 0x3c, !PT ;  /* 0x000000070c0c7c12 */ /* 0x000fe4000f8e3cff */
[----:B--2---:R-:W-:-:S04]  /*2b90*/  SHF.L.U32 R4, R10, 0x1f, RZ ;  /* 0x0000001f0a047819 */ /* 0x004fc800000006ff */
[----:B------:R-:W2:Y:S02]  /*2ba0*/  SYNCS.PHASECHK.TRANS64.TRYWAIT P1, [R2+URZ+0x70], R4 ;  /* 0x00007004020075a7 */ /* 0x000ea400080211ff */
[----:B--2---:R-:W-:Y:S05]  /*2bb0*/  @!P1 BRA `(.L_x_51) ;  /* 0x0000003c00f49947 */ /* 0x004fea0003800000 */
.L_x_118:
[C---:B--2---:R-:W-:Y:S01]  /*2bc0*/  LEA R4, R11.reuse, UR6, 0x4 ;  /* 0x000000060b047c11 */ /* 0x044fe2000f8e20ff */
[----:B------:R-:W-:Y:S01]  /*2bd0*/  VIADD R2, R2, 0x80 ;  /* 0x0000008002027836 */ /* 0x000fe20000000000 */
[----:B------:R-:W-:Y:S01]  /*2be0*/  SEL R8, R8, RZ, P0 ;  /* 0x000000ff08087207 */ /* 0x000fe20000000000 */
[----:B------:R-:W-:-:S03]  /*2bf0*/  VIADD R11, R11, 0x1 ;  /* 0x000000010b0b7836 */ /* 0x000fc60000000000 */
[----:B------:R-:W2:Y:S01]  /*2c00*/  LDS.128 R4, [R4+0x100] ;  /* 0x0001000004047984 */ /* 0x000ea20000000c00 */
[----:B------:R-:W-:Y:S02]  /*2c10*/  PRMT R2, RZ, 0x654, R2 ;  /* 0x00000654ff027816 */ /* 0x000fe40000000002 */
[C---:B------:R-:W-:Y:S01]  /*2c20*/  ISETP.NE.AND P1, PT, R11.reuse, 0x2, PT ;  /* 0x000000020b00780c */ /* 0x040fe20003f25270 */
[----:B------:R-:W-:Y:S01]  /*2c30*/  @!PT LDS RZ, [RZ] ;  /* 0x00000000fffff984 */ /* 0x000fe20000000800 */
[----:B------:R-:W-:Y:S01]  /*2c40*/  @!PT LDS RZ, [RZ] ;  /* 0x00000000fffff984 */ /* 0x000fe20000000800 */
[----:B------:R-:W-:Y:S01]  /*2c50*/  @!PT LDS RZ, [RZ] ;  /* 0x00000000fffff984 */ /* 0x000fe20000000800 */
[----:B------:R-:W-:Y:S01]  /*2c60*/  @!PT LDS RZ, [RZ] ;  /* 0x00000000fffff984 */ /* 0x000fe20000000800 */
[----:B------:R3:W-:Y:S06]  /*2c70*/  MEMBAR.ALL.CTA ;  /* 0x0000000000007992 */ /* 0x0007ec0000008000 */
[----:B---3--:R-:W3:Y:S01]  /*2c80*/  FENCE.VIEW.ASYNC.S ;  /* 0x00000000000073c6 */ /* 0x008ee20000000000 */
[----:B------:R-:W-:Y:S01]  /*2c90*/  SEL R11, R11, RZ, P1 ;  /* 0x000000ff0b0b7207 */ /* 0x000fe20000800000 */
[----:B---3--:R3:W-:Y:S01]  /*2ca0*/  SYNCS.ARRIVE.TRANS64.RED.A1T0 RZ, [R2+URZ], RZ ;  /* 0x000000ff02ff79a7 */ /* 0x0087e200081004ff */
[----:B--2---:R-:W-:-:S02]  /*2cb0*/  LOP3.LUT P3, RZ, R6, 0x1, RZ, 0xc0, !PT ;  /* 0x0000000106ff7812 */ /* 0x004fc4000786c0ff */
[----:B------:R-:W-:-:S04]  /*2cc0*/  SEL R4, RZ, 0x1, P1 ;  /* 0x00000001ff047807 */ /* 0x000fc80000800000 */
[----:B------:R-:W-:Y:S02]  /*2cd0*/  LOP3.LUT R10, R10, R4, RZ, 0x3c, !PT ;  /* 0x000000040a0a7212 */ /* 0x000fe400078e3cff */
[----:B---3--:R-:W-:-:S04]  /*2ce0*/  SEL R2, RZ, 0x1, P0 ;  /* 0x00000001ff027807 */ /* 0x008fc80000000000 */
[----:B------:R-:W-:Y:S01]  /*2cf0*/  LOP3.LUT R9, R9, R2, RZ, 0x3c, !PT ;  /* 0x0000000209097212 */ /* 0x000fe200078e3cff */
[----:B------:R-:W-:Y:S06]  /*2d00*/  @P3 BRA `(.L_x_52) ;  /* 0xfffffffc002c3947 */ /* 0x000fec000383ffff */
[----:B------:R-:W-:Y:S01]  /*2d10*/  ULEA UR4, UR5, UR6, 0x3 ;  /* 0x0000000605047291 */ /* 0x000fe2000f8e18ff */
[----:B------:R-:W-:-:S08]  /*2d20*/  SHF.L.U32 R2, R12, 0x1f, RZ ;  /* 0x0000001f0c027819 */ /* 0x000fd000000006ff */
[----:B------:R-:W2:Y:S02]  /*2d30*/  SYNCS.PHASECHK.TRANS64 P0, [UR4+0x80], R2 ;  /* 0x00008002ff0075a7 */ /* 0x000ea40008001004 */
[----:B--2---:R-:W-:Y:S05]  /*2d40*/  @P0 BRA `(.L_x_53) ;  /* 0x0000000000080947 */ /* 0x004fea0003800000 */
[----:B------:R-:W2:Y:S02]  /*2d50*/  SYNCS.PHASECHK.TRANS64.TRYWAIT P0, [UR4+0x80], R2 ;  /* 0x00008002ff0075a7 */ /* 0x000ea40008001104 */
[----:B--2---:R-:W-:Y:S05]  /*2d60*/  @!P0 BRA `(.L_x_54) ;  /* 0x0000003c009c8947 */ /* 0x004fea0003800000 */
.L_x_53:
[----:B------:R-:W-:-:S04]  /*2d70*/  UIADD3 UR7, UPT, UPT, UR5, 0x1, URZ ;  /* 0x0000000105077890 */ /* 0x000fc8000fffe0ff */
[----:B------:R-:W-:-:S04]  /*2d80*/  UISETP.NE.AND UP0, UPT, UR7, 0x2, UPT ;  /* 0x000000020700788c */ /* 0x000fc8000bf05270 */
[----:B------:R-:W-:Y:S02]  /*2d90*/  USEL UR8, URZ, 0x1, UP0 ;  /* 0x00000001ff087887 */ /* 0x000fe40008000000 */
[----:B------:R-:W-:-:S04]  /*2da0*/  USEL UR7, UR7, URZ, UP0 ;  /* 0x000000ff07077287 */ /* 0x000fc80008000000 */
[----:B------:R-:W-:Y:S01]  /*2db0*/  ULEA UR7, UR7, UR6, 0x3 ;  /* 0x0000000607077291 */ /* 0x000fe2000f8e18ff */
[----:B--2---:R-:W-:-:S04]  /*2dc0*/  LOP3.LUT R2, R12, UR8, RZ, 0x3c, !PT ;  /* 0x000000080c027c12 */ /* 0x004fc8000f8e3cff */
[----:B------:R-:W-:-:S04]  /*2dd0*/  SHF.L.U32 R0, R2, 0x1f, RZ ;  /* 0x0000001f02007819 */ /* 0x000fc800000006ff */
[----:B------:R-:W2:Y:S02]  /*2de0*/  SYNCS.PHASECHK.TRANS64 P0, [UR7+0x80], R0 ;  /* 0x00008000ff0075a7 */ /* 0x000ea40008001007 */
[----:B-12---:R-:W-:Y:S05]  /*2df0*/  @P0 EXIT ;  /* 0x000000000000094d */ /* 0x006fea0003800000 */
[----:B------:R-:W-:Y:S02]  /*2e00*/  SHF.L.U32 R2, R2, 0x1f, RZ ;  /* 0x0000001f02027819 */ /* 0x000fe400000006ff */
[----:B------:R-:W-:-:S07]  /*2e10*/  MOV R0, UR7 ;  /* 0x0000000700007c02 */ /* 0x000fce0008000f00 */
.L_x_55:
[----:B-1----:R1:W2:Y:S02]  /*2e20*/  SYNCS.PHASECHK.TRANS64.TRYWAIT P0, [R0+URZ+0x80], R2 ;  /* 0x00008002000075a7 */ /* 0x0022a400080011ff */
[----:B--2---:R-:W-:Y:S05]  /*2e30*/  @!P0 NANOSLEEP.SYNCS 0x989680 ;  /* 0x009896800000895d */ /* 0x004fea0003900000 */
[----:B------:R-:W2:Y:S02]  /*2e40*/  @!P0 SYNCS.PHASECHK.TRANS64 P0, [R0+URZ+0x80], R2 ;  /* 0x00008002000085a7 */ /* 0x000ea400080010ff */
[----:B--2---:R-:W-:Y:S05]  /*2e50*/  @P0 EXIT ;  /* 0x000000000000094d */ /* 0x004fea0003800000 */
[----:B------:R-:W-:Y:S05]  /*2e60*/  BRA `(.L_x_55) ;  /* 0xfffffffc00ec7947 */ /* 0x000fea000383ffff */
.L_x_48:
[----:B------:R-:W-:Y:S05]  /*2e70*/  BRA.U UP4, `(.L_x_56) ;  /* 0x0000000d049c7547 */ /* 0x000fea000b800000 */
[----:B------:R-:W-:Y:S01]  /*2e80*/  UMOV UR4, 0x40 ;  /* 0x0000004000047882 */ /* 0x000fe20000000000 */
[----:B------:R-:W-:Y:S01]  /*2e90*/  NOP ;  /* 0x0000000000007918 */ /* 0x000fe20000000000 */
[----:B------:R-:W-:Y:S01]  /*2ea0*/  ULEA UR5, UR48, UR4, 0x18 ;  /* 0x0000000430057291 */ /* 0x000fe2000f8ec0ff */
[----:B------:R-:W-:Y:S02]  /*2eb0*/  UMOV UR6, 0x400 ;  /* 0x0000040000067882 */ /* 0x000fe40000000000 */
[----:B------:R-:W-:-:S06]  /*2ec0*/  ULEA UR6, UR48, UR6, 0x18 ;  /* 0x0000000630067291 */ /* 0x000fcc000f8ec0ff */
[----:B------:R-:W2:Y:S02]  /*2ed0*/  LDS.U8 R0, [UR5+0x1c] ;  /* 0x00001c05ff007984 */ /* 0x000ea40008000000 */
[----:B--2---:R-:W-:-:S13]  /*2ee0*/  ISETP.NE.AND P0, PT, R0, RZ, PT ;  /* 0x000000ff0000720c */ /* 0x004fda0003f05270 */
[----:B------:R-:W-:Y:S05]  /*2ef0*/  @P0 BRA `(.L_x_57) ;  /* 0x0000000000580947 */ /* 0x000fea0003800000 */
[----:B------:R-:W-:-:S13]  /*2f00*/  ELECT P0, URZ, PT ;  /* 0x0000000000ff782f */ /* 0x000fda0003800000 */
[----:B------:R-:W-:Y:S05]  /*2f10*/  @!P0 BRA `(.L_x_58) ;  /* 0x0000000000608947 */ /* 0x000fea0003800000 */
[----:B------:R-:W-:Y:S01]  /*2f20*/  UMOV UR4, 0x10 ;  /* 0x0000001000047882 */ /* 0x000fe20000000000 */
[----:B------:R-:W-:Y:S01]  /*2f30*/  HFMA2 R0, -RZ, RZ, 0, 5.9604644775390625e-08 ;  /* 0x00000001ff007431 */ /* 0x000fe200000001ff */
[----:B------:R-:W-:-:S03]  /*2f40*/  MOV R3, 0xffff ;  /* 0x0000ffff00037802 */ /* 0x000fc60000000f00 */
[----:B------:R-:W-:Y:S04]  /*2f50*/  DEPBAR.LE SB2, 0x36 ;  /* 0x0000ad800000791a */ /* 0x000fe80000000000 */
[----:B------:R-:W2:Y:S02]  /*2f60*/  UTCATOMSWS.FIND_AND_SET.ALIGN UP0, UR4, UR4 ;  /* 0x00000004000475e3 */ /* 0x000ea40008000800 */
[----:B--2---:R-:W-:Y:S01]  /*2f70*/  MOV R4, UR4 ;  /* 0x0000000400047c02 */ /* 0x004fe20008000f00 */
[----:B------:R-:W-:Y:S06]  /*2f80*/  BRA.U UP0, `(.L_x_59) ;  /* 0x0000000100187547 */ /* 0x000fec000b800000 */
.L_x_60:
[----:B------:R-:W-:Y:S05]  /*2f90*/  NANOSLEEP 0x64 ;  /* 0x000000640000795d */ /* 0x000fea0003800000 */
[----:B------:R-:W-:-:S05]  /*2fa0*/  UMOV UR4, 0x10 ;  /* 0x0000001000047882 */ /* 0x000fca0000000000 */
[----:B------:R-:W-:Y:S04]  /*2fb0*/  DEPBAR.LE SB2, 0x36 ;  /* 0x0000ad800000791a */ /* 0x000fe80000000000 */
[----:B------:R-:W2:Y:S02]  /*2fc0*/  UTCATOMSWS.FIND_AND_SET.ALIGN UP0, UR4, UR4 ;  /* 0x00000004000475e3 */ /* 0x000ea40008000800 */
[----:B--2---:R-:W-:Y:S01]  /*2fd0*/  MOV R4, UR4 ;  /* 0x0000000400047c02 */ /* 0x004fe20008000f00 */
[----:B------:R-:W-:Y:S05]  /*2fe0*/  BRA.U !UP0, `(.L_x_60) ;  /* 0xfffffffd08e87547 */ /* 0x000fea000b83ffff */
.L_x_59:
[-C--:B------:R-:W-:Y:S02]  /*2ff0*/  SHF.L.U32 R3, R3, R4.reuse, RZ ;  /* 0x0000000403037219 */ /* 0x080fe400000006ff */
[----:B------:R-:W-:Y:S01]  /*3000*/  SHF.L.U32 R0, R0, R4, RZ ;  /* 0x0000000400007219 */ /* 0x000fe200000006ff */
[----:B------:R-:W-:Y:S02]  /*3010*/  IMAD.SHL.U32 R4, R4, 0x20, RZ ;  /* 0x0000002004047824 */ /* 0x000fe400078e00ff */
[----:B------:R2:W-:Y:S04]  /*3020*/  ATOMS.OR RZ, [UR5+0x14], R3 ;  /* 0x00001403ffff798c */ /* 0x0005e8000b000005 */
[----:B------:R2:W-:Y:S04]  /*3030*/  ATOMS.OR RZ, [UR5+0x18], R0 ;  /* 0x00001800ffff798c */ /* 0x0005e8000b000005 */
[----:B------:R2:W-:Y:S01]  /*3040*/  STS [UR6+0x120], R4 ;  /* 0x00012004ff007988 */ /* 0x0005e20008000806 */
[----:B------:R-:W-:Y:S05]  /*3050*/  BRA `(.L_x_58) ;  /* 0x0000000000107947 */ /* 0x000fea0003800000 */
.L_x_57:
[----:B------:R-:W-:Y:S02]  /*3060*/  MOV R0, 0xffffffff ;  /* 0xffffffff00007802 */ /* 0x000fe40000000f00 */
[----:B------:R-:W-:-:S03]  /*3070*/  MOV R4, 0x30a0 ;  /* 0x000030a000047802 */ /* 0x000fc60000000f00 */
[----:B------:R2:W-:Y:S04]  /*3080*/  STS [UR6+0x120], R0 ;  /* 0x00012000ff007988 */ /* 0x0005e80008000806 */
[----:B-12--5:R-:W-:Y:S05]  /*3090*/  CALL.REL.NOINC `($__internal_1_$__cuda_sm10x_tcgen05_guardrail_trap_phase_invalid_during_alloc) ;  /* 0x00000040001c7944 */ /* 0x026fea0003c00000 */
.L_x_58:
[----:B------:R-:W-:Y:S05]  /*30a0*/  WARPSYNC.ALL ;  /* 0x0000000000007948 */ /* 0x000fea0003800000 */
[----:B------:R-:W3:Y:S01]  /*30b0*/  S2UR UR4, SR_CgaCtaId ;  /* 0x00000000000479c3 */ /* 0x000ee20000008800 */
[----:B------:R-:W-:Y:S01]  /*30c0*/  UMOV UR17, 0x400 ;  /* 0x0000040000117882 */ /* 0x000fe20000000000 */
[----:B------:R-:W-:-:S06]  /*30d0*/  NOP ;  /* 0x0000000000007918 */ /* 0x000fcc0000000000 */
[----:B------:R-:W-:Y:S06]  /*30e0*/  BAR.ARV 0x6, 0xa0 ;  /* 0x0182800000007b1d */ /* 0x000fec0000002000 */
[----:B------:R-:W4:Y:S01]  /*30f0*/  LDCU UR5, c[0x0][0x38c] ;  /* 0x00007180ff0577ac */ /* 0x000f220008000800 */
[----:B------:R-:W-:Y:S01]  /*3100*/  LOP3.LUT R2, R2, 0xffff, RZ, 0xc0, !PT ;  /* 0x0000ffff02027812 */ /* 0x000fe200078ec0ff */
[----:B------:R-:W-:Y:S01]  /*3110*/  IMAD.MOV.U32 R11, RZ, RZ, 0x1 ;  /* 0x00000001ff0b7424 */ /* 0x000fe200078e00ff */
[----:B------:R-:W-:Y:S01]  /*3120*/  CS2R R8, SRZ ;  /* 0x0000000000087805 */ /* 0x000fe2000001ff00 */
[----:B------:R-:W1:Y:S01]  /*3130*/  LDCU UR8, c[0x0][0x38c] ;  /* 0x00007180ff0877ac */ /* 0x000e620008000800 */
[----:B------:R-:W-:Y:S01]  /*3140*/  R2UR UR19, R2 ;  /* 0x00000000021372ca */ /* 0x000fe200000e0000 */
[----:B------:R-:W-:Y:S01]  /*3150*/  IMAD.MOV.U32 R10, RZ, RZ, RZ ;  /* 0x000000ffff0a7224 */ /* 0x000fe200078e00ff */
[----:B------:R-:W-:Y:S01]  /*3160*/  UMOV UR22, URZ ;  /* 0x000000ff00167c82 */ /* 0x000fe20008000000 */
[----:B------:R-:W-:Y:S01]  /*3170*/  UMOV UR14, URZ ;  /* 0x000000ff000e7c82 */ /* 0x000fe20008000000 */
[----:B---3--:R-:W-:Y:S01]  /*3180*/  ULEA UR17, UR4, UR17, 0x18 ;  /* 0x0000001104117291 */ /* 0x008fe2000f8ec0ff */
[----:B------:R-:W-:Y:S01]  /*3190*/  UMOV UR26, 0x0 ;  /* 0x00000000001a7882 */ /* 0x000fe20000000000 */
[----:B------:R-:W-:-:S02]  /*31a0*/  UMOV UR27, 0x4100490 ;  /* 0x04100490001b7882 */ /* 0x000fc40000000000 */
[----:B------:R-:W-:Y:S02]  /*31b0*/  UIADD3 UR6, UPT, UPT, UR17, 0x2400, URZ ;  /* 0x0000240011067890 */ /* 0x000fe4000fffe0ff */
[----:B------:R-:W-:Y:S02]  /*31c0*/  UIADD3 UR7, UPT, UPT, UR17, 0x7400, URZ ;  /* 0x0000740011077890 */ /* 0x000fe4000fffe0ff */
[----:B----4-:R-:W-:Y:S01]  /*31d0*/  UIADD3 UR5, UPT, UPT, UR5, 0x3f, URZ ;  /* 0x0000003f05057890 */ /* 0x010fe2000fffe0ff */
[----:B--2---:R-:W2:Y:S01]  /*31e0*/  LDS R0, [UR17+0x120] ;  /* 0x00012011ff007984 */ /* 0x004ea20008000800 */
[----:B------:R-:W-:Y:S02]  /*31f0*/  USHF.R.U32.HI UR6, URZ, 0x4, UR6 ;  /* 0x00000004ff067899 */ /* 0x000fe40008011606 */
[----:B------:R-:W-:Y:S02]  /*3200*/  USHF.R.S32.HI UR4, URZ, 0x1f, UR5 ;  /* 0x0000001fff047899 */ /* 0x000fe40008011405 */
[----:B------:R-:W-:-:S02]  /*3210*/  ULOP3.LUT UR6, UR6, 0x3fff, URZ, 0xc0, !UPT ;  /* 0x00003fff06067892 */ /* 0x000fc4000f8ec0ff */
[----:B------:R-:W-:Y:S02]  /*3220*/  ULEA.HI UR4, UR4, UR5, URZ, 0x6 ;  /* 0x0000000504047291 */ /* 0x000fe4000f8f30ff */
[----:B------:R-:W-:Y:S02]  /*3230*/  USHF.R.U32.HI UR5, URZ, 0x4, UR7 ;  /* 0x00000004ff057899 */ /* 0x000fe40008011607 */
[----:B------:R-:W-:Y:S02]  /*3240*/  USHF.R.S32.HI UR28, URZ, 0x6, UR4 ;  /* 0x00000006ff1c7899 */ /* 0x000fe40008011404 */
[----:B------:R-:W-:Y:S02]  /*3250*/  ULOP3.LUT UR5, UR5, 0x3fff, URZ, 0xc0, !UPT ;  /* 0x00003fff05057892 */ /* 0x000fe4000f8ec0ff */
[----:B------:R-:W-:Y:S02]  /*3260*/  UISETP.LT.AND UP0, UPT, UR28, 0x1, UPT ;  /* 0x000000011c00788c */ /* 0x000fe4000bf01270 */
[----:B------:R-:W-:-:S02]  /*3270*/  ULOP3.LUT UR20, UR6, 0x10000, URZ, 0xfc, !UPT ;  /* 0x0001000006147892 */ /* 0x000fc4000f8efcff */
[----:B------:R-:W-:Y:S02]  /*3280*/  USEL UR29, UR28, 0x1, !UP0 ;  /* 0x000000011c1d7887 */ /* 0x000fe4000c000000 */
[----:B------:R-:W-:Y:S02]  /*3290*/  ULOP3.LUT UR21, UR5, 0x10000, URZ, 0xfc, !UPT ;  /* 0x0001000005157892 */ /* 0x000fe4000f8efcff */
[----:B------:R-:W-:Y:S02]  /*32a0*/  UIADD3 UR29, UPT, UPT, -UR29, URZ, URZ ;  /* 0x000000ff1d1d7290 */ /* 0x000fe4000fffe1ff */
[----:B-1----:R-:W-:Y:S01]  /*32b0*/  UISETP.GE.AND UP4, UPT, UR8, 0x1, UPT ;  /* 0x000000010800788c */ /* 0x002fe2000bf86270 */
[----:B------:R-:W-:Y:S01]  /*32c0*/  UMOV UR24, 0x0 ;  /* 0x0000000000187882 */ /* 0x000fe20000000000 */
[----:B------:R-:W-:Y:S01]  /*32d0*/  UMOV UR25, 0x4100490 ;  /* 0x0410049000197882 */ /* 0x000fe20000000000 */
[----:B--2---:R-:W-:-:S15]  /*32e0*/  R2UR UR30, R0 ;  /* 0x00000000001e72ca */ /* 0x004fde00000e0000 */
.L_x_67:
[----:B------:R-:W-:Y:S02]  /*32f0*/  LEA R0, R10, UR17, 0x3 ;  /* 0x000000110a007c11 */ /* 0x000fe4000f8e18ff */
[----:B------:R-:W-:Y:S02]  /*3300*/  SHF.L.U32 R2, R9, 0x1f, RZ ;  /* 0x0000001f09027819 */ /* 0x000fe400000006ff */
[----:B------:R-:W-:Y:S01]  /*3310*/  PLOP3.LUT P0, PT, PT, PT, UP4, 0x80, 0x8 ;  /* 0x000000000008781c */ /* 0x000fe20003f0f048 */
[----:B------:R-:W-:Y:S01]  /*3320*/  VIADD R3, R0, 0x80 ;  /* 0x0000008000037836 */ /* 0x000fe20000000000 */
[----:B-1----:R-:W1:Y:S02]  /*3330*/  SYNCS.PHASECHK.TRANS64.TRYWAIT P1, [R0+URZ+0x70], R2 ;  /* 0x00007002000075a7 */ /* 0x002e6400080211ff */
[----:B-1-3--:R-:W-:Y:S09]  /*3340*/  @!P1 BRA `(.L_x_61) ;  /* 0x00000038003c9947 */ /* 0x00aff20003800000 */
.L_x_120:
[----:B------:R-:W-:Y:S01]  /*3350*/  LEA R4, R10, UR17, 0x4 ;  /* 0x000000110a047c11 */ /* 0x000fe2000f8e20ff */
[----:B------:R-:W-:Y:S01]  /*3360*/  @UP4 ULEA UR4, UR14, UR17, 0x3 ;  /* 0x000000110e044291 */ /* 0x000fe2000f8e18ff */
[----:B------:R-:W-:Y:S01]  /*3370*/  PLOP3.LUT P2, PT, PT, PT, PT, 0x80, 0x8 ;  /* 0x000000000008781c */ /* 0x000fe20003f4f070 */
[----:B------:R-:W-:Y:S01]  /*3380*/  ULEA UR23, UR22, UR17, 0x3 ;  /* 0x0000001116177291 */ /* 0x000fe2000f8e18ff */
[----:B------:R-:W-:Y:S02]  /*3390*/  PRMT R3, RZ, 0x654, R3 ;  /* 0x00000654ff037816 */ /* 0x000fe40000000003 */
[----:B------:R-:W2:Y:S01]  /*33a0*/  LDS.128 R4, [R4+0x100] ;  /* 0x0001000004047984 */ /* 0x000ea20000000c00 */
[----:B-1----:R-:W-:Y:S02]  /*33b0*/  @P0 SHF.L.U32 R2, R8, 0x1f, RZ ;  /* 0x0000001f08020819 */ /* 0x002fe400000006ff */
[----:B------:R-:W-:Y:S01]  /*33c0*/  SHF.L.U32 R0, R11, 0x1f, RZ ;  /* 0x0000001f0b007819 */ /* 0x000fe200000006ff */
[----:B------:R-:W-:Y:S01]  /*33d0*/  @!PT LDS RZ, [RZ] ;  /* 0x00000000fffff984 */ /* 0x000fe20000000800 */
[----:B------:R-:W-:Y:S01]  /*33e0*/  @!PT LDS RZ, [RZ] ;  /* 0x00000000fffff984 */ /* 0x000fe20000000800 */
[----:B------:R-:W-:Y:S01]  /*33f0*/  @!PT LDS RZ, [RZ] ;  /* 0x00000000fffff984 */ /* 0x000fe20000000800 */
[----:B------:R-:W-:Y:S01]  /*3400*/  @!PT LDS RZ, [RZ] ;  /* 0x00000000fffff984 */ /* 0x000fe20000000800 */
[----:B------:R1:W-:Y:S06]  /*3410*/  MEMBAR.ALL.CTA ;  /* 0x0000000000007992 */ /* 0x0003ec0000008000 */
[----:B-1----:R-:W1:Y:S02]  /*3420*/  FENCE.VIEW.ASYNC.S ;  /* 0x00000000000073c6 */ /* 0x002e640000000000 */
[----:B-1----:R1:W-:Y:S01]  /*3430*/  SYNCS.ARRIVE.TRANS64.RED.A1T0 RZ, [R3+URZ], RZ ;  /* 0x000000ff03ff79a7 */ /* 0x0023e200081004ff */
[----:B------:R1:W3:Y:S01]  /*3440*/  @P0 SYNCS.PHASECHK.TRANS64.TRYWAIT P2, [UR4], R2 ;  /* 0x00000002ff0005a7 */ /* 0x0002e20008041104 */
[----:B------:R-:W-:Y:S01]  /*3450*/  ULEA.HI UR4, UR22, UR22, URZ, 0x1 ;  /* 0x0000001616047291 */ /* 0x000fe2000f8f08ff */
[----:B--2---:R-:W-:-:S03]  /*3460*/  LOP3.LUT P1, RZ, R6, 0x1, RZ, 0xc0, !PT ;  /* 0x0000000106ff7812 */ /* 0x004fc6000782c0ff */
[----:B------:R-:W-:Y:S02]  /*3470*/  USHF.L.U32 UR18, UR4, 0x5, URZ ;  /* 0x0000000504127899 */ /* 0x000fe400080006ff */
[----:B------:R-:W-:Y:S02]  /*3480*/  ULOP3.LUT UR4, UR4, 0xffe, URZ, 0xc0, !UPT ;  /* 0x00000ffe04047892 */ /* 0x000fe4000f8ec0ff */
[----:B------:R-:W-:Y:S02]  /*3490*/  ULOP3.LUT UR18, UR18, 0xffffffc0, URZ, 0xc0, !UPT ;  /* 0xffffffc012127892 */ /* 0x000fe4000f8ec0ff */
[----:B------:R-:W-:Y:S02]  /*34a0*/  UIADD3 UR4, UPT, UPT, -UR4, UR22, URZ ;  /* 0x0000001604047290 */ /* 0x000fe4000fffe1ff */
[----:B------:R-:W-:Y:S01]  /*34b0*/  UIADD3 UR18, UPT, UPT, UR30, UR18, URZ ;  /* 0x000000121e127290 */ /* 0x000fe2000fffe0ff */
[----:B------:R-:W2:Y:S03]  /*34c0*/  SYNCS.PHASECHK.TRANS64.TRYWAIT P0, [UR23+0xb0], R0 ;  /* 0x0000b000ff0075a7 */ /* 0x000ea60008001117 */
[----:B------:R-:W-:Y:S01]  /*34d0*/  ULEA UR18, UR4, UR18, 0x14 ;  /* 0x0000001204127291 */ /* 0x000fe2000f8ea0ff */
[----:B-123--:R-:W-:Y:S11]  /*34e0*/  @!P0 BRA `(.L_x_62) ;  /* 0x0000003400e88947 */ /* 0x00eff60003800000 */
.L_x_122:
[----:B------:R-:W-:Y:S01]  /*34f0*/  IADD3 R10, PT, PT, R10, 0x1, RZ ;  /* 0x000000010a0a7810 */ /* 0x000fe20007ffe0ff */
[----:B------:R-:W-:Y:S06]  /*3500*/  BRA.U !UP4, `(.L_x_63) ;  /* 0x000000010c987547 */ /* 0x000fec000b800000 */
[----:B------:R-:W-:Y:S01]  /*3510*/  UPLOP3.LUT UP2, UPT, UPT, UPT, UPT, 0x40, 0x4 ;  /* 0x000000000004789c */ /* 0x000fe20003f4e870 */
[----:B------:R-:W-:Y:S01]  /*3520*/  UMOV UR16, UR29 ;  /* 0x0000001d00107c82 */ /* 0x000fe20008000000 */
[----:B------:R-:W-:Y:S01]  /*3530*/  UMOV UR15, UR28 ;  /* 0x0000001c000f7c82 */ /* 0x000fe20008000000 */
[----:B------:R-:W-:-:S08]  /*3540*/  UMOV UR6, UR14 ;  /* 0x0000000e00067c82 */ /* 0x000fd00008000000 */
.L_x_66:
[----:B------:R-:W-:Y:S02]  /*3550*/  UIADD3 UR16, UPT, UPT, UR16, 0x1, URZ ;  /* 0x0000000110107890 */ /* 0x000fe4000fffe0ff */
[----:B--2---:R-:W-:Y:S02]  /*3560*/  ULEA UR5, UR6, UR17, 0x3 ;  /* 0x0000001106057291 */ /* 0x004fe4000f8e18ff */
[----:B------:R-:W-:Y:S01]  /*3570*/  UISETP.NE.AND UP3, UPT, UR16, URZ, UPT ;  /* 0x000000ff1000728c */ /* 0x000fe2000bf65270 */
[----:B---3--:R-:W-:Y:S10]  /*3580*/  @P2 BRA `(.L_x_64) ;  /* 0x00000000000c2947 */ /* 0x008ff40003800000 */
[----:B-1----:R-:W-:Y:S04]  /*3590*/  SHF.L.U32 R2, R8, 0x1f, RZ ;  /* 0x0000001f08027819 */ /* 0x002fe800000006ff */
[----:B------:R-:W1:Y:S02]  /*35a0*/  SYNCS.PHASECHK.TRANS64.TRYWAIT P0, [UR5], R2 ;  /* 0x00000002ff0075a7 */ /* 0x000e640008001105 */
[----:B-1----:R-:W-:Y:S05]  /*35b0*/  @!P0 BRA `(.L_x_65) ;  /* 0x0000003400cc8947 */ /* 0x002fea0003800000 */
.L_x_64:
[----:B------:R-:W-:Y:S01]  /*35c0*/  UISETP.NE.AND UP0, UPT, UR15, 0x1, UPT ;  /* 0x000000010f00788c */ /* 0x000fe2000bf05270 */
[----:B------:R-:W-:Y:S01]  /*35d0*/  PLOP3.LUT P2, PT, PT, PT, PT, 0x80, 0x8 ;  /* 0x000000000008781c */ /* 0x000fe20003f4f070 */
[----:B------:R-:W-:Y:S02]  /*35e0*/  UIADD3 UR4, UPT, UPT, UR6, 0x1, URZ ;  /* 0x0000000106047890 */ /* 0x000fe4000fffe0ff */
[----:B------:R-:W-:Y:S02]  /*35f0*/  ULEA UR12, UR6, UR21, 0x8 ;  /* 0x00000015060c7291 */ /* 0x000fe4000f8e40ff */
[----:B------:R-:W-:Y:S01]  /*3600*/  UISETP.NE.AND UP1, UPT, UR4, 0x5, UPT ;  /* 0x000000050400788c */ /* 0x000fe2000bf25270 */
[----:B------:R-:W-:Y:S01]  /*3610*/  PLOP3.LUT P0, PT, PT, PT, UP0, 0x80, 0x8 ;  /* 0x000000000008781c */ /* 0x000fe20003f0f008 */
[----:B------:R-:W-:Y:S02]  /*3620*/  UIADD3 UR10, UPT, UPT, UR12, 0x2, URZ ;  /* 0x000000020c0a7890 */ /* 0x000fe4000fffe0ff */
[----:B------:R-:W-:Y:S02]  /*3630*/  USEL UR7, URZ, 0x1, UP1 ;  /* 0x00000001ff077887 */ /* 0x000fe40008800000 */
[----:B------:R-:W-:Y:S02]  /*3640*/  USEL UR14, UR4, URZ, UP1 ;  /* 0x000000ff040e7287 */ /* 0x000fe40008800000 */
[----:B------:R-:W-:Y:S02]  /*3650*/  UIADD3 UR15, UPT, UPT, UR15, -0x1, URZ ;  /* 0xffffffff0f0f7890 */ /* 0x000fe4000fffe0ff */
[----:B------:R-:W-:Y:S01]  /*3660*/  @UP0 ULEA UR4, UR14, UR17, 0x3 ;  /* 0x000000110e040291 */ /* 0x000fe2000f8e18ff */
[----:B------:R-:W-:Y:S01]  /*3670*/  LOP3.LUT R8, R8, UR7, RZ, 0x3c, !PT ;  /* 0x0000000708087c12 */ /* 0x000fe2000f8e3cff */
[----:B------:R-:W-:Y:S01]  /*3680*/  UIADD3 UR7, UPT, UPT, UR5, 0x28, URZ ;  /* 0x0000002805077890 */ /* 0x000fe2000fffe0ff */
[----:B------:R-:W-:Y:S02]  /*3690*/  UMOV UR13, 0x80004020 ;  /* 0x80004020000d7882 */ /* 0x000fe40000000000 */
[----:B-1----:R-:W-:Y:S01]  /*36a0*/  @P0 SHF.L.U32 R0, R8, 0x1f, RZ ;  /* 0x0000001f08000819 */ /* 0x002fe200000006ff */
[----:B------:R-:W-:Y:S01]  /*36b0*/  UMOV UR5, 0x80004020 ;  /* 0x8000402000057882 */ /* 0x000fe20000000000 */
[----:B------:R-:W-:Y:S01]  /*36c0*/  UMOV UR11, 0x80004020 ;  /* 0x80004020000b7882 */ /* 0x000fe20000000000 */
[----:B------:R-:W-:Y:S01]  /*36d0*/  UMOV UR9, 0x80004020 ;  /* 0x8000402000097882 */ /* 0x000fe20000000000 */
[----:B------:R2:W3:Y:S01]  /*36e0*/  @P0 SYNCS.PHASECHK.TRANS64.TRYWAIT P2, [UR4], R0 ;  /* 0x00000000ff0005a7 */ /* 0x0004e20008041104 */
[----:B------:R-:W-:Y:S03]  /*36f0*/  ULEA UR4, UR6, UR20, 0x8 ;  /* 0x0000001406047291 */ /* 0x000fe6000f8e40ff */
[----:B------:R-:W-:Y:S01]  /*3700*/  UMOV UR6, UR14 ;  /* 0x0000000e00067c82 */ /* 0x000fe20008000000 */
[----:B------:R-:W-:Y:S05]  /*3710*/  UIADD3 UR8, UPT, UPT, UR4, 0x2, URZ ;  /* 0x0000000204087890 */ /* 0x000fea000fffe0ff */
[----:B------:R2:W-:Y:S01]  /*3720*/  UTCQMMA gdesc[UR4], gdesc[UR12], tmem[UR18], tmem[UR26], idesc[UR27], UP2 ;  /* 0x00ff1a0c040075ea */ /* 0x0005e20009000312 */
[----:B------:R-:W-:Y:S03]  /*3730*/  UPLOP3.LUT UP2, UPT, UPT, UPT, UPT, 0x80, 0x8 ;  /* 0x000000000008789c */ /* 0x000fe60003f4f070 */
[----:B------:R2:W-:Y:S01]  /*3740*/  UTCQMMA gdesc[UR8], gdesc[UR10], tmem[UR18], tmem[UR24], idesc[UR25], UPT ;  /* 0x00ff180a080075ea */ /* 0x0005e2000b800312 */
[----:B------:R2:W-:Y:S01]  /*3750*/  UTCBAR.MULTICAST [UR7], URZ, UR19 ;  /* 0x000000ff070073e9 */ /* 0x0005e20008000813 */
[----:B------:R-:W-:Y:S06]  /*3760*/  BRA.U UP3, `(.L_x_66) ;  /* 0xfffffffd03787547 */ /* 0x000fec000b83ffff */
.L_x_63:
[----:B--2---:R-:W-:Y:S01]  /*3770*/  UIADD3 UR4, UPT, UPT, UR22, 0x1, URZ ;  /* 0x0000000116047890 */ /* 0x004fe2000fffe0ff */
[C---:B------:R-:W-:Y:S01]  /*3780*/  ISETP.NE.AND P0, PT, R10.reuse, 0x2, PT ;  /* 0x000000020a00780c */ /* 0x040fe20003f05270 */
[----:B------:R-:W-:Y:S02]  /*3790*/  UIADD3 UR5, UPT, UPT, UR23, 0x90, URZ ;  /* 0x0000009017057890 */ /* 0x000fe4000fffe0ff */
[----:B------:R-:W-:Y:S01]  /*37a0*/  UISETP.NE.AND UP0, UPT, UR4, 0x4, UPT ;  /* 0x000000040400788c */ /* 0x000fe2000bf05270 */
[----:B-1----:R-:W-:Y:S02]  /*37b0*/  SEL R0, RZ, 0x1, P0 ;  /* 0x00000001ff007807 */ /* 0x002fe40000000000 */
[----:B------:R-:W-:Y:S01]  /*37c0*/  SEL R10, R10, RZ, P0 ;  /* 0x000000ff0a0a7207 */ /* 0x000fe20000000000 */
[----:B------:R-:W-:Y:S01]  /*37d0*/  USEL UR6, URZ, 0x1, UP0 ;  /* 0x00000001ff067887 */ /* 0x000fe20008000000 */
[----:B------:R-:W-:Y:S01]  /*37e0*/  LOP3.LUT R9, R9, R0, RZ, 0x3c, !PT ;  /* 0x0000000009097212 */ /* 0x000fe200078e3cff */
[----:B------:R-:W-:Y:S01]  /*37f0*/  USEL UR22, UR4, URZ, UP0 ;  /* 0x000000ff04167287 */ /* 0x000fe20008000000 */
[----:B------:R1:W-:Y:S03]  /*3800*/  UTCBAR [UR5], URZ ;  /* 0x000000ff050073e9 */ /* 0x0003e600080000ff */
[----:B------:R-:W-:Y:S01]  /*3810*/  LOP3.LUT R11, R11, UR6, RZ, 0x3c, !PT ;  /* 0x000000060b0b7c12 */ /* 0x000fe2000f8e3cff */
[----:B------:R-:W-:Y:S07]  /*3820*/  @P1 BRA `(.L_x_67) ;  /* 0xfffffff800b01947 */ /* 0x000fee000383ffff */
[----:B------:R-:W2:Y:S01]  /*3830*/  S2UR UR8, SR_CgaCtaId ;  /* 0x00000000000879c3 */ /* 0x000ea20000008800 */
[----:B------:R-:W-:Y:S01]  /*3840*/  ELECT P0, URZ, PT ;  /* 0x0000000000ff782f */ /* 0x000fe20003800000 */
[----:B------:R-:W-:Y:S01]  /*3850*/  IMAD.MOV.U32 R0, RZ, RZ, 0x1 ;  /* 0x00000001ff007424 */ /* 0x000fe200078e00ff */
[----:B------:R-:W-:Y:S01]  /*3860*/  UIADD3 UR17, UPT, UPT, UR17, 0xb0, URZ ;  /* 0x000000b011117890 */ /* 0x000fe2000fffe0ff */
[----:B------:R-:W-:Y:S01]  /*3870*/  SHF.L.U32 R2, R11, 0x1f, RZ ;  /* 0x0000001f0b027819 */ /* 0x000fe200000006ff */
[----:B------:R-:W-:-:S03]  /*3880*/  UMOV UR4, 0x40 ;  /* 0x0000004000047882 */ /* 0x000fc60000000000 */
[----:B------:R-:W-:Y:S01]  /*3890*/  UVIRTCOUNT.DEALLOC.SMPOOL 0x80 ;  /* 0x000000800000784c */ /* 0x000fe20000000000 */
[----:B--2---:R-:W-:Y:S02]  /*38a0*/  ULEA UR8, UR8, UR4, 0x18 ;  /* 0x0000000408087291 */ /* 0x004fe4000f8ec0ff */
[----:B------:R-:W-:-:S07]  /*38b0*/  ULEA UR4, UR22, UR17, 0x3 ;  /* 0x0000001116047291 */ /* 0x000fce000f8e18ff */
[----:B------:R2:W-:Y:S02]  /*38c0*/  @P0 STS.U8 [UR8+0x1c], R0 ;  /* 0x00001c00ff000988 */ /* 0x0005e40008000008 */
[----:B------:R-:W4:Y:S02]  /*38d0*/  SYNCS.PHASECHK.TRANS64.TRYWAIT P0, [UR4], R2 ;  /* 0x00000002ff0075a7 */ /* 0x000f240008001104 */
[----:B--2-4-:R-:W-:Y:S05]  /*38e0*/  @!P0 BRA `(.L_x_68) ;  /* 0x0000003400188947 */ /* 0x014fea0003800000 */
.L_x_125:
[----:B------:R-:W-:-:S04]  /*38f0*/  UIADD3 UR4, UPT, UPT, UR22, 0x1, URZ ;  /* 0x0000000116047890 */ /* 0x000fc8000fffe0ff */
[----:B------:R-:W-:-:S04]  /*3900*/  UISETP.NE.AND UP0, UPT, UR4, 0x4, UPT ;  /* 0x000000040400788c */ /* 0x000fc8000bf05270 */
[----:B------:R-:W-:Y:S02]  /*3910*/  USEL UR6, URZ, 0x1, UP0 ;  /* 0x00000001ff067887 */ /* 0x000fe40008000000 */
[----:B------:R-:W-:-:S04]  /*3920*/  USEL UR4, UR4, URZ, UP0 ;  /* 0x000000ff04047287 */ /* 0x000fc80008000000 */
[----:B-1----:R-:W-:Y:S01]  /*3930*/  ULEA UR5, UR4, UR17, 0x3 ;  /* 0x0000001104057291 */ /* 0x002fe2000f8e18ff */
[----:B--2---:R-:W-:-:S04]  /*3940*/  LOP3.LUT R2, R11, UR6, RZ, 0x3c, !PT ;  /* 0x000000060b027c12 */ /* 0x004fc8000f8e3cff */
[----:B------:R-:W-:-:S04]  /*3950*/  SHF.L.U32 R3, R2, 0x1f, RZ ;  /* 0x0000001f02037819 */ /* 0x000fc800000006ff */
[----:B------:R-:W1:Y:S02]  /*3960*/  SYNCS.PHASECHK.TRANS64.TRYWAIT P0, [UR5], R3 ;  /* 0x00000003ff0075a7 */ /* 0x000e640008001105 */
[----:B-1----:R-:W-:Y:S05]  /*3970*/  @!P0 BRA `(.L_x_69) ;  /* 0x00000034000c8947 */ /* 0x002fea0003800000 */
.L_x_127:
        /* <DEDUP_REMOVED lines=9> */
.L_x_129:
[----:B------:R-:W-:-:S04]  /*3a10*/  UIADD3 UR4, UPT, UPT, UR4, 0x1, URZ ;  /* 0x0000000104047890 */ /* 0x000fc8000fffe0ff */
[----:B------:R-:W-:-:S04]  /*3a20*/  UISETP.NE.AND UP0, UPT, UR4, 0x4, UPT ;  /* 0x000000040400788c */ /* 0x000fc8000bf05270 */
[----:B------:R-:W-:Y:S02]  /*3a30*/  USEL UR5, URZ, 0x1, UP0 ;  /* 0x00000001ff057887 */ /* 0x000fe40008000000 */
[----:B------:R-:W-:-:S04]  /*3a40*/  USEL UR4, UR4, URZ, UP0 ;  /* 0x000000ff04047287 */ /* 0x000fc80008000000 */
[----:B------:R-:W-:Y:S01]  /*3a50*/  ULEA UR4, UR4, UR17, 0x3 ;  /* 0x0000001104047291 */ /* 0x000fe2000f8e18ff */
[----:B------:R-:W-:-:S04]  /*3a60*/  LOP3.LUT R2, R2, UR5, RZ, 0x3c, !PT ;  /* 0x0000000502027c12 */ /* 0x000fc8000f8e3cff */
[----:B------:R-:W-:-:S04]  /*3a70*/  SHF.L.U32 R2, R2, 0x1f, RZ ;  /* 0x0000001f02027819 */ /* 0x000fc800000006ff */
[----:B------:R-:W2:Y:S02]  /*3a80*/  SYNCS.PHASECHK.TRANS64.TRYWAIT P0, [UR4], R2 ;  /* 0x00000002ff0075a7 */ /* 0x000ea40008001104 */
[----:B--2---:R-:W-:Y:S05]  /*3a90*/  @!P0 BRA `(.L_x_71) ;  /* 0x0000003000f48947 */ /* 0x004fea0003800000 */
.L_x_131:
[----:B------:R-:W-:Y:S01]  /*3aa0*/  NOP ;  /* 0x0000000000007918 */ /* 0x000fe20000000000 */
[----:B-1----:R-:W1:Y:S01]  /*3ab0*/  LDS R0, [UR8+0x14] ;  /* 0x00001408ff007984 */ /* 0x002e620008000800 */
[----:B------:R-:W-:Y:S01]  /*3ac0*/  ULOP3.LUT UR4, UR30, 0xffff, URZ, 0xc0, !UPT ;  /* 0x0000ffff1e047892 */ /* 0x000fe2000f8ec0ff */
[----:B------:R-:W-:Y:S01]  /*3ad0*/  UMOV UR5, 0xffff ;  /* 0x0000ffff00057882 */ /* 0x000fe20000000000 */
[----:B------:R-:W-:Y:S02]  /*3ae0*/  UMOV UR6, 0x1 ;  /* 0x0000000100067882 */ /* 0x000fe40000000000 */
[----:B------:R-:W-:-:S04]  /*3af0*/  USHF.R.U32.HI UR4, URZ, 0x5, UR4 ;  /* 0x00000005ff047899 */ /* 0x000fc80008011604 */
[----:B------:R-:W-:Y:S02]  /*3b00*/  USHF.L.U32 UR5, UR5, UR4, URZ ;  /* 0x0000000405057299 */ /* 0x000fe400080006ff */
[----:B------:R-:W-:-:S04]  /*3b10*/  USHF.L.U32 UR4, UR6, UR4, URZ ;  /* 0x0000000406047299 */ /* 0x000fc800080006ff */
[----:B-1----:R-:W-:-:S04]  /*3b20*/  LOP3.LUT R0, R0, UR5, RZ, 0xc0, !PT ;  /* 0x0000000500007c12 */ /* 0x002fc8000f8ec0ff */
[----:B------:R-:W-:-:S13]  /*3b30*/  ISETP.NE.AND P0, PT, R0, UR5, PT ;  /* 0x0000000500007c0c */ /* 0x000fda000bf05270 */
[----:B------:R-:W-:Y:S05]  /*3b40*/  @P0 BRA `(.L_x_72) ;  /* 0x0000000000580947 */ /* 0x000fea0003800000 */
[----:B------:R-:W1:Y:S02]  /*3b50*/  LDS R0, [UR8+0x18] ;  /* 0x00001808ff007984 */ /* 0x000e640008000800 */
[----:B-1----:R-:W-:-:S04]  /*3b60*/  LOP3.LUT R0, R0, UR4, RZ, 0xc0, !PT ;  /* 0x0000000400007c12 */ /* 0x002fc8000f8ec0ff */
[----:B------:R-:W-:-:S13]  /*3b70*/  ISETP.NE.AND P0, PT, R0, UR4, PT ;  /* 0x0000000400007c0c */ /* 0x000fda000bf05270 */
[----:B------:R-:W-:Y:S05]  /*3b80*/  @P0 BRA `(.L_x_73) ;  /* 0x00000000003c0947 */ /* 0x000fea0003800000 */
[----:B------:R-:W1:Y:S01]  /*3b90*/  S2R R2, SR_LANEID ;  /* 0x0000000000027919 */ /* 0x000e620000000000 */
[----:B------:R-:W-:-:S06]  /*3ba0*/  ULOP3.LUT UR5, URZ, UR5, URZ, 0x33, !UPT ;  /* 0x00000005ff057292 */ /* 0x000fcc000f8e33ff */
[----:B------:R-:W-:-:S04]  /*3bb0*/  IMAD.U32 R0, RZ, RZ, UR5 ;  /* 0x00000005ff007e24 */ /* 0x000fc8000f8e00ff */
[----:B------:R2:W4:Y:S02]  /*3bc0*/  REDUX UR7, R0 ;  /* 0x00000000000773c4 */ /* 0x0005240000000000 */
[----:B------:R1:W-:Y:S01]  /*3bd0*/  UTCATOMSWS.AND URZ, UR5 ;  /* 0x0000000500ff79e3 */ /* 0x0003e20008000000 */
[----:B--2---:R-:W-:Y:S01]  /*3be0*/  LOP3.LUT R0, RZ, UR4, RZ, 0x33, !PT ;  /* 0x00000004ff007c12 */ /* 0x004fe2000f8e33ff */
[----:B------:R-:W-:Y:S02]  /*3bf0*/  VOTEU.ANY UR4, UPT, PT ;  /* 0x0000000000047886 */ /* 0x000fe400038e0100 */
[----:B------:R-:W-:Y:S02]  /*3c00*/  UFLO.U32 UR4, UR4 ;  /* 0x00000004000472bd */ /* 0x000fe400080e0000 */
[----:B------:R-:W2:Y:S04]  /*3c10*/  REDUX UR6, R0 ;  /* 0x00000000000673c4 */ /* 0x000ea80000000000 */
[----:B-1----:R-:W-:-:S02]  /*3c20*/  ISETP.EQ.U32.AND P0, PT, R2, UR4, PT ;  /* 0x0000000402007c0c */ /* 0x002fc4000bf02070 */
[----:B----4-:R-:W-:-:S11]  /*3c30*/  MOV R2, UR7 ;  /* 0x0000000700027c02 */ /* 0x010fd60008000f00 */
[----:B------:R1:W-:Y:S01]  /*3c40*/  @P0 ATOMS.AND RZ, [UR8+0x14], R2 ;  /* 0x00001402ffff098c */ /* 0x0003e2000a800008 */
[----:B--2---:R-:W-:-:S05]  /*3c50*/  IMAD.U32 R0, RZ, RZ, UR6 ;  /* 0x00000006ff007e24 */ /* 0x004fca000f8e00ff */
[----:B------:R1:W-:Y:S01]  /*3c60*/  @P0 ATOMS.AND RZ, [UR8+0x18], R0 ;  /* 0x00001800ffff098c */ /* 0x0003e2000a800008 */
[----:B------:R-:W-:Y:S05]  /*3c70*/  BRA `(.L_x_74) ;  /* 0x0000000000147947 */ /* 0x000fea0003800000 */
.L_x_73:
[----:B------:R-:W-:Y:S02]  /*3c80*/  MOV R2, 0x3ca0 ;  /* 0x00003ca000027802 */ /* 0x000fe40000000f00 */
[----:B---3-5:R-:W-:Y:S05]  /*3c90*/  CALL.REL.NOINC `($__internal_0_$__cuda_sm10x_tcgen05_guardrail_trap_col_being_dealloced_not_returned_by_alloc) ;  /* 0x0000003400107944 */ /* 0x028fea0003c00000 */
[----:B------:R-:W-:Y:S05]  /*3ca0*/  BRA `(.L_x_74) ;  /* 0x0000000000087947 */ /* 0x000fea0003800000 */
.L_x_72:
[----:B------:R-:W-:Y:S02]  /*3cb0*/  MOV R2, 0x3cd0 ;  /* 0x00003cd000027802 */ /* 0x000fe40000000f00 */
[----:B---3-5:R-:W-:Y:S05]  /*3cc0*/  CALL.REL.NOINC `($__internal_2_$__cuda_sm10x_tcgen05_guardrail_trap_unallocated_columns_being_dealloced) ;  /* 0x00000034001c7944 */ /* 0x028fea0003c00000 */
.L_x_74:
[----:B------:R-:W-:Y:S01]  /*3cd0*/  NOP ;  /* 0x0000000000007918 */ /* 0x000fe20000000000 */
[----:B------:R-:W-:Y:S05]  /*3ce0*/  EXIT ;  /* 0x000000000000794d */ /* 0x000fea0003800000 */
.L_x_56:
[----:B------:R-:W-:-:S09]  /*3cf0*/  UISETP.NE.OR UP0, UPT, UR18, 0x3, !UP3 ;  /* 0x000000031200788c */ /* 0x000fd2000df05670 */
[----:B------:R-:W-:Y:S05]  /*3d00*/  BRA.U UP0, `(.L_x_75) ;  /* 0x0000000d00347547 */ /* 0x000fea000b800000 */
[----:B------:R-:W2:Y:S01]  /*3d10*/  LDCU.64 UR4, c[0x0][0x888] ;  /* 0x00011100ff0477ac */ /* 0x000ea20008000a00 */
[----:B------:R-:W3:Y:S01]  /*3d20*/  LDC.64 R12, c[0x0][0x348] ;  /* 0x0000d200ff0c7b82 */ /* 0x000ee20000000a00 */
[----:B------:R-:W-:Y:S02]  /*3d30*/  HFMA2 R9, -RZ, RZ, 0, 0 ;  /* 0x00000000ff097431 */ /* 0x000fe400000001ff */
[----:B------:R-:W-:Y:S01]  /*3d40*/  IMAD.MOV.U32 R11, RZ, RZ, 0x1 ;  /* 0x00000001ff0b7424 */ /* 0x000fe200078e00ff */
[----:B------:R-:W4:Y:S01]  /*3d50*/  LDCU UR33, c[0x0][0x370] ;  /* 0x00006e00ff2177ac */ /* 0x000f220008000800 */
[----:B------:R-:W-:Y:S01]  /*3d60*/  IMAD.MOV.U32 R10, RZ, RZ, RZ ;  /* 0x000000ffff0a7224 */ /* 0x000fe200078e00ff */
[----:B------:R-:W-:Y:S01]  /*3d70*/  MOV R8, 0x1000 ;  /* 0x0000100000087802 */ /* 0x000fe20000000f00 */
[----:B------:R-:W4:Y:S01]  /*3d80*/  LDCU.128 UR28, c[0x0][0xb10] ;  /* 0x00016200ff1c77ac */ /* 0x000f220008000c00 */
[----:B------:R-:W1:Y:S01]  /*3d90*/  LDCU UR32, c[0x0][0x374] ;  /* 0x00006e80ff2077ac */ /* 0x000e620008000800 */
[----:B------:R-:W1:Y:S01]  /*3da0*/  LDCU.64 UR26, c[0x0][0x890] ;  /* 0x00011200ff1a77ac */ /* 0x000e620008000a00 */
[----:B--2---:R-:W-:Y:S01]  /*3db0*/  UISETP.NE.U32.AND UP0, UPT, UR4, URZ, UPT ;  /* 0x000000ff0400728c */ /* 0x004fe2000bf05070 */
[----:B------:R-:W2:Y:S01]  /*3dc0*/  LDCU UR16, c[0x0][0xb0c] ;  /* 0x00016180ff1077ac */ /* 0x000ea20008000800 */
[----:B------:R-:W3:Y:S01]  /*3dd0*/  LDCU UR38, c[0x0][0xb20] ;  /* 0x00016400ff2677ac */ /* 0x000ee20008000800 */
[----:B------:R-:W3:Y:S01]  /*3de0*/  LDCU UR4, c[0x0][0xb30] ;  /* 0x00016600ff0477ac */ /* 0x000ee20008000800 */
[----:B------:R-:W-:Y:S01]  /*3df0*/  UMOV UR17, 0x400 ;  /* 0x0000040000117882 */ /* 0x000fe20000000000 */
[----:B----4-:R-:W-:-:S02]  /*3e00*/  UIMAD.WIDE.U32 UR6, UR33, UR28, URZ ;  /* 0x0000001c210672a5 */ /* 0x010fc4000f8e00ff */
[----:B-1----:R-:W-:Y:S02]  /*3e10*/  UIMAD.WIDE.U32 UR8, UR32, UR31, URZ ;  /* 0x0000001f200872a5 */ /* 0x002fe4000f8e00ff */
[----:B------:R-:W-:Y:S02]  /*3e20*/  ULEA UR17, UR48, UR17, 0x18 ;  /* 0x0000001130117291 */ /* 0x000fe4000f8ec0ff */
[----:B------:R-:W-:Y:S02]  /*3e30*/  USEL UR37, URZ, 0x1, UP5 ;  /* 0x00000001ff257887 */ /* 0x000fe4000a800000 */
[----:B------:R-:W-:Y:S02]  /*3e40*/  UISETP.NE.AND.EX UP5, UPT, UR5, URZ, UPT, UP0 ;  /* 0x000000ff0500728c */ /* 0x000fe4000bfa5300 */
[----:B------:R-:W-:Y:S02]  /*3e50*/  UISETP.NE.U32.AND UP6, UPT, UR26, URZ, UPT ;  /* 0x000000ff1a00728c */ /* 0x000fe4000bfc5070 */
[----:B------:R-:W-:-:S02]  /*3e60*/  UIADD3 UR5, UPT, UPT, UR17, 0x50, URZ ;  /* 0x0000005011057890 */ /* 0x000fc4000fffe0ff */
[----:B------:R-:W-:Y:S01]  /*3e70*/  UISETP.NE.AND UP0, UPT, UR42, 0x1, UPT ;  /* 0x000000012a00788c */ /* 0x000fe2000bf05270 */
[----:B------:R-:W-:Y:S01]  /*3e80*/  UMOV UR35, UR7 ;  /* 0x0000000700237c82 */ /* 0x000fe20008000000 */
[----:B------:R-:W-:Y:S01]  /*3e90*/  UMOV UR34, UR9 ;  /* 0x0000000900227c82 */ /* 0x000fe20008000000 */
[----:B--2---:R-:W-:Y:S02]  /*3ea0*/  UISETP.NE.AND UP0, UPT, UR16, 0x1, UPT ;  /* 0x000000011000788c */ /* 0x004fe4000bf05270 */
[----:B------:R-:W-:Y:S02]  /*3eb0*/  UPLOP3.LUT UP4, UPT, UPT, UPT, UPT, 0x40, 0x4 ;  /* 0x000000000004789c */ /* 0x000fe40003f8e870 */
[----:B------:R-:W-:Y:S01]  /*3ec0*/  UISETP.GE.AND UP2, UPT, UR42, 0x1, UPT ;  /* 0x000000012a00788c */ /* 0x000fe2000bf46270 */
[----:B------:R-:W1:Y:S01]  /*3ed0*/  LDCU.64 UR14, c[0x0][0xb28] ;  /* 0x00016500ff0e77ac */ /* 0x000e620008000a00 */
[----:B------:R-:W-:Y:S02]  /*3ee0*/  UISETP.NE.AND.EX UP6, UPT, UR27, URZ, UPT, UP6 ;  /* 0x000000ff1b00728c */ /* 0x000fe4000bfc5360 */
[----:B------:R-:W-:-:S02]  /*3ef0*/  UPRMT UR48, UR48, 0x654, UR5 ;  /* 0x0000065430307896 */ /* 0x000fc40008000005 */
[----:B------:R-:W-:Y:S02]  /*3f00*/  USHF.R.U32.HI UR35, URZ, UR29, UR35 ;  /* 0x0000001dff237299 */ /* 0x000fe40008011623 */
[----:B---3--:R-:W-:Y:S02]  /*3f10*/  USHF.R.U32.HI UR34, URZ, UR38, UR34 ;  /* 0x00000026ff227299 */ /* 0x008fe40008011622 */
[----:B------:R-:W-:Y:S02]  /*3f20*/  UISETP.NE.AND UP0, UPT, UR30, 0x1, UPT ;  /* 0x000000011e00788c */ /* 0x000fe4000bf05270 */
[----:B------:R-:W-:-:S11]  /*3f30*/  UISETP.NE.AND UP3, UPT, UR4, 0x1, UPT ;  /* 0x000000010400788c */ /* 0x000fd6000bf65270 */
.L_x_83:
[C---:B------:R-:W-:Y:S02]  /*3f40*/  LEA R3, R10.reuse, UR17, 0x3 ;  /* 0x000000110a037c11 */ /* 0x040fe4000f8e18ff */
[----:B------:R-:W-:Y:S02]  /*3f50*/  SHF.L.U32 R0, R9, 0x1f, RZ ;  /* 0x0000001f09007819 */ /* 0x000fe400000006ff */
[----:B------:R-:W-:Y:S02]  /*3f60*/  LEA R4, R10, UR17, 0x4 ;  /* 0x000000110a047c11 */ /* 0x000fe4000f8e20ff */
[----:B--2---:R-:W2:Y:S02]  /*3f70*/  SYNCS.PHASECHK.TRANS64.TRYWAIT P0, [R3+URZ+0x70], R0 ;  /* 0x00007000030075a7 */ /* 0x004ea400080011ff */
[----:B--2---:R-:W-:Y:S05]  /*3f80*/  @!P0 BRA `(.L_x_76) ;  /* 0x0000002c00d08947 */ /* 0x004fea0003800000 */
.L_x_132:
[----:B------:R-:W3:Y:S01]  /*3f90*/  LDS.128 R4, [R4+0x100] ;  /* 0x0001000004047984 */ /* 0x000ee20000000c00 */
[----:B------:R-:W-:Y:S01]  /*3fa0*/  UISETP.GE.AND UP0, UPT, UR42, 0x1, UPT ;  /* 0x000000012a00788c */ /* 0x000fe2000bf06270 */
[----:B------:R-:W-:Y:S01]  /*3fb0*/  @!PT LDS RZ, [RZ] ;  /* 0x00000000fffff984 */ /* 0x000fe20000000800 */
[----:B------:R-:W-:Y:S01]  /*3fc0*/  @!PT LDS RZ, [RZ] ;  /* 0x00000000fffff984 */ /* 0x000fe20000000800 */
[----:B------:R-:W-:Y:S01]  /*3fd0*/  @!PT LDS RZ, [RZ] ;  /* 0x00000000fffff984 */ /* 0x000fe20000000800 */
[----:B------:R-:W-:Y:S01]  /*3fe0*/  @!PT LDS RZ, [RZ] ;  /* 0x00000000fffff984 */ /* 0x000fe20000000800 */
[----:B------:R4:W-:Y:S06]  /*3ff0*/  MEMBAR.ALL.CTA ;  /* 0x0000000000007992 */ /* 0x0009ec0000008000 */
[----:B----4-:R-:W4:Y:S01]  /*4000*/  FENCE.VIEW.ASYNC.S ;  /* 0x00000000000073c6 */ /* 0x010f220000000000 */
[----:B---3--:R-:W-:Y:S11]  /*4010*/  LOP3.LUT P0, RZ, R6, 0x1, RZ, 0xc0, !PT ;  /* 0x0000000106ff7812 */ /* 0x008ff6000780c0ff */
[----:B------:R-:W-:Y:S02]  /*4020*/  @!UPT UIADD3 URZ, UPT, UPT, URZ, URZ, URZ ;  /* 0x000000fffffff290 */ /* 0x000fe4000fffe0ff */
[----:B----4-:R-:W-:Y:S01]  /*4030*/  VOTEU.ANY UP2, P0 ;  /* 0x0000000000ff7886 */ /* 0x010fe20000040100 */
[----:B------:R-:W-:Y:S11]  /*4040*/  PLOP3.LUT P0, PT, PT, PT, UP2, 0x80, 0x8 ;  /* 0x000000000008781c */ /* 0x000ff60003f0f028 */
[----:B------:R-:W-:Y:S02]  /*4050*/  @!UPT UIADD3 URZ, UPT, UPT, URZ, URZ, URZ ;  /* 0x000000fffffff290 */ /* 0x000fe4000fffe0ff */
[----:B--2---:R-:W-:Y:S02]  /*4060*/  @P0 SHF.R.U32.HI R0, RZ, 0x10, R5 ;  /* 0x00000010ff000819 */ /* 0x004fe40000011605 */
[----:B------:R-:W-:Y:S02]  /*4070*/  @P0 MOV R2, R4 ;  /* 0x0000000400020202 */ /* 0x000fe40000000f00 */
[----:B------:R-:W-:Y:S01]  /*4080*/  @P0 R2UR UR4, R0 ;  /* 0x00000000000402ca */ /* 0x000fe200000e0000 */
[----:B------:R-:W-:Y:S01]  /*4090*/  VIADD R0, R3, 0x80 ;  /* 0x0000008003007836 */ /* 0x000fe20000000000 */
[----:B------:R-:W-:Y:S02]  /*40a0*/  @P0 LOP3.LUT R4, R5, 0xffff, RZ, 0xc0, !PT ;  /* 0x0000ffff05040812 */ /* 0x000fe400078ec0ff */
[----:B------:R-:W-:Y:S02]  /*40b0*/  @P0 R2UR UR6, R2 ;  /* 0x00000000020602ca */ /* 0x000fe400000e0000 */
[----:B------:R-:W-:Y:S02]  /*40c0*/  PRMT R0, RZ, 0x654, R0 ;  /* 0x00000654ff007816 */ /* 0x000fe40000000000 */
[----:B------:R-:W-:Y:S02]  /*40d0*/  @P0 R2UR UR5, R4 ;  /* 0x00000000040502ca */ /* 0x000fe400000e0000 */
[----:B------:R2:W-:Y:S03]  /*40e0*/  SYNCS.ARRIVE.TRANS64.RED.A1T0 RZ, [R0+URZ], RZ ;  /* 0x000000ff00ff79a7 */ /* 0x0005e600081004ff */
[----:B------:R-:W-:Y:S04]  /*40f0*/  @UP2 UMOV UR25, UR4 ;  /* 0x0000000400192c82 */ /* 0x000fe80008000000 */
[----:B------:R-:W-:Y:S04]  /*4100*/  @UP2 UMOV UR13, UR6 ;  /* 0x00000006000d2c82 */ /* 0x000fe80008000000 */
[----:B------:R-:W-:Y:S01]  /*4110*/  @UP2 UMOV UR7, UR5 ;  /* 0x0000000500072c82 */ /* 0x000fe20008000000 */
[----:B------:R-:W-:Y:S05]  /*4120*/  BRA.U !UP0, `(.L_x_77) ;  /* 0x0000000108c07547 */ /* 0x000fea000b800000 */
[----:B------:R-:W-:Y:S02]  /*4130*/  UIMAD.WIDE.U32 UR10, UR7, UR31, URZ ;  /* 0x0000001f070a72a5 */ /* 0x000fe4000f8e00ff */
[----:B------:R-:W-:Y:S02]  /*4140*/  UP2UR UR12, UPR, URZ, 0x4 ;  /* 0x00000004ff0c7883 */ /* 0x000fe40008000000 */
[----:B------:R-:W-:Y:S02]  /*4150*/  UISETP.NE.AND UP2, UPT, UR30, 0x1, UPT ;  /* 0x000000011e00788c */ /* 0x000fe4000bf45270 */
[----:B------:R-:W-:Y:S02]  /*4160*/  UIMAD.WIDE.U32 UR18, UR13, UR28, URZ ;  /* 0x0000001c0d1272a5 */ /* 0x000fe4000f8e00ff */
[----:B------:R-:W-:Y:S02]  /*4170*/  USEL UR4, UR32, UR34, !UP2 ;  /* 0x0000002220047287 */ /* 0x000fe4000d000000 */
[----:B------:R-:W-:Y:S02]  /*4180*/  UISETP.NE.AND UP0, UPT, UR16, 0x1, UPT ;  /* 0x000000011000788c */ /* 0x000fe4000bf05270 */
[----:B------:R-:W-:Y:S02]  /*4190*/  UP2UR UR24, UPR, URZ, 0x2 ;  /* 0x00000002ff187883 */ /* 0x000fe40008000000 */
[----:B------:R-:W-:Y:S02]  /*41a0*/  UISETP.NE.AND UP1, UPT, UR42, 0x1, UPT ;  /* 0x000000012a00788c */ /* 0x000fe4000bf25270 */
[----:B-1----:R-:W-:Y:S02]  /*41b0*/  UIMAD.WIDE.U32 UR20, UR4, UR14, URZ ;  /* 0x0000000e041472a5 */ /* 0x002fe4000f8e00ff */
[----:B------:R-:W-:Y:S01]  /*41c0*/  USEL UR8, UR33, UR35, !UP0 ;  /* 0x0000002321087287 */ /* 0x000fe2000c000000 */
[----:B------:R-:W-:Y:S02]  /*41d0*/  UMOV UR5, UR11 ;  /* 0x0000000b00057c82 */ /* 0x000fe40008000000 */
[----:B------:R-:W-:Y:S02]  /*41e0*/  USHF.R.U32.HI UR6, URZ, UR38, UR5 ;  /* 0x00000026ff067299 */ /* 0x000fe40008011605 */
[----:B------:R-:W-:Y:S02]  /*41f0*/  UIMAD.WIDE.U32 UR22, UR8, UR14, URZ ;  /* 0x0000000e081672a5 */ /* 0x000fe4000f8e00ff */
[----:B------:R-:W-:Y:S02]  /*4200*/  USEL UR6, UR7, UR6, !UP2 ;  /* 0x0000000607067287 */ /* 0x000fe4000d000000 */
[----:B------:R-:W-:Y:S02]  /*4210*/  UISETP.NE.AND UP2, UPT, UR12, URZ, UPT ;  /* 0x000000ff0c00728c */ /* 0x000fe4000bf45270 */
[----:B------:R-:W-:Y:S01]  /*4220*/  UIMAD.WIDE.U32 UR10, UR6, UR14, URZ ;  /* 0x0000000e060a72a5 */ /* 0x000fe2000f8e00ff */
[----:B------:R-:W-:Y:S02]  /*4230*/  UMOV UR5, UR19 ;  /* 0x0000001300057c82 */ /* 0x000fe40008000000 */
[----:B------:R-:W-:Y:S03]  /*4240*/  USHF.R.U32.HI UR9, URZ, UR29, UR5 ;  /* 0x0000001dff097299 */ /* 0x000fe60008011605 */
[----:B------:R-:W-:Y:S02]  /*4250*/  UMOV UR5, UR21 ;  /* 0x0000001500057c82 */ /* 0x000fe40008000000 */
[----:B------:R-:W-:Y:S03]  /*4260*/  @UP1 USHF.R.U32.HI UR4, URZ, UR15, UR5 ;  /* 0x0000000fff041299 */ /* 0x000fe60008011605 */
[----:B------:R-:W-:Y:S01]  /*4270*/  UMOV UR5, UR23 ;  /* 0x0000001700057c82 */ /* 0x000fe20008000000 */
[----:B------:R-:W-:Y:S02]  /*4280*/  UIMAD UR4, UR42, UR4, URZ ;  /* 0x000000042a0472a4 */ /* 0x000fe4000f8e02ff */
[----:B------:R-:W-:Y:S02]  /*4290*/  @UP1 USHF.R.U32.HI UR8, URZ, UR15, UR5 ;  /* 0x0000000fff081299 */ /* 0x000fe40008011605 */
[----:B------:R-:W-:Y:S02]  /*42a0*/  USEL UR5, UR13, UR9, !UP0 ;  /* 0x000000090d057287 */ /* 0x000fe4000c000000 */
[----:B------:R-:W-:Y:S02]  /*42b0*/  UIMAD UR9, UR42, UR8, URZ ;  /* 0x000000082a0972a4 */ /* 0x000fe4000f8e02ff */
[----:B------:R-:W-:Y:S03]  /*42c0*/  UISETP.GE.AND UP0, UPT, UR6, UR4, UPT ;  /* 0x000000040600728c */ /* 0x000fe6000bf06270 */
[----:B------:R-:W-:Y:S01]  /*42d0*/  UMOV UR4, UR11 ;  /* 0x0000000b00047c82 */ /* 0x000fe20008000000 */
[----:B------:R-:W-:Y:S02]  /*42e0*/  UISETP.GE.OR UP0, UPT, UR5, UR9, UP0 ;  /* 0x000000090500728c */ /* 0x000fe40008706670 */
[----:B------:R-:W-:Y:S02]  /*42f0*/  USHF.R.U32.HI UR4, URZ, UR15, UR4 ;  /* 0x0000000fff047299 */ /* 0x000fe40008011604 */
[----:B------:R-:W-:Y:S02]  /*4300*/  UIMAD.WIDE.U32 UR10, UR5, UR14, URZ ;  /* 0x0000000e050a72a5 */ /* 0x000fe4000f8e00ff */
[----:B------:R-:W-:Y:S04]  /*4310*/  USEL UR12, UR6, UR4, !UP1 ;  /* 0x00000004060c7287 */ /* 0x000fe8000c800000 */
[----:B------:R-:W-:Y:S01]  /*4320*/  UIADD3 UR9, UPT, UPT, -UR12, URZ, URZ ;  /* 0x000000ff0c097290 */ /* 0x000fe2000fffe1ff */
[----:B------:R-:W-:Y:S02]  /*4330*/  @!UP0 UMOV UR4, UR11 ;  /* 0x0000000b00048c82 */ /* 0x000fe40008000000 */
[----:B------:R-:W-:Y:S02]  /*4340*/  @!UP0 USHF.R.U32.HI UR4, URZ, UR15, UR4 ;  /* 0x0000000fff048299 */ /* 0x000fe40008011604 */
[----:B------:R-:W-:Y:S02]  /*4350*/  UIMAD UR9, UR42, UR9, UR6 ;  /* 0x000000092a0972a4 */ /* 0x000fe4000f8e0206 */
[----:B------:R-:W-:Y:S02]  /*4360*/  @!UP0 USEL UR4, UR5, UR4, !UP1 ;  /* 0x0000000405048287 */ /* 0x000fe4000c800000 */
[----:B------:R-:W-:Y:S02]  /*4370*/  UISETP.NE.AND UP1, UPT, UR24, URZ, UPT ;  /* 0x000000ff1800728c */ /* 0x000fe4000bf25270 */
[----:B------:R-:W-:Y:S02]  /*4380*/  @!UP0 UIMAD UR9, UR8, UR9, UR4 ;  /* 0x00000009080982a4 */ /* 0x000fe4000f8e0204 */
[----:B------:R-:W-:Y:S02]  /*4390*/  @!UP0 UIADD3 UR10, UPT, UPT, UR12, -UR4, URZ ;  /* 0x800000040c0a8290 */ /* 0x000fe4000fffe0ff */
[----:B------:R-:W-:Y:S02]  /*43a0*/  UIADD3 UR4, UPT, UPT, -UR5, URZ, URZ ;  /* 0x000000ff05047290 */ /* 0x000fe4000fffe1ff */
[----:B------:R-:W-:Y:S02]  /*43b0*/  UIADD3 UR8, UPT, UPT, -UR6, URZ, URZ ;  /* 0x000000ff06087290 */ /* 0x000fe4000fffe1ff */
[----:B------:R-:W-:Y:S02]  /*43c0*/  @!UP0 UIMAD UR6, UR10, UR42, UR5 ;  /* 0x0000002a0a0682a4 */ /* 0x000fe4000f8e0205 */
[----:B------:R-:W-:Y:S02]  /*43d0*/  UIMAD UR13, UR16, UR4, UR13 ;  /* 0x00000004100d72a4 */ /* 0x000fe4000f8e020d */
[----:B------:R-:W-:Y:S01]  /*43e0*/  UIMAD UR7, UR30, UR8, UR7 ;  /* 0x000000081e0772a4 */ /* 0x000fe2000f8e0207 */
[----:B------:R-:W-:Y:S02]  /*43f0*/  @!UP0 UMOV UR5, UR9 ;  /* 0x0000000900058c82 */ /* 0x000fe40008000000 */
[----:B------:R-:W-:Y:S02]  /*4400*/  UIMAD UR13, UR5, UR16, UR13 ;  /* 0x00000010050d72a4 */ /* 0x000fe4000f8e020d */
[----:B------:R-:W-:Y:S11]  /*4410*/  UIMAD UR7, UR6, UR30, UR7 ;  /* 0x0000001e060772a4 */ /* 0x000ff6000f8e0207 */
[----:B------:R-:W-:Y:S01]  /*4420*/  @!UPT UIADD3 URZ, UPT, UPT, URZ, URZ, URZ ;  /* 0x000000fffffff290 */ /* 0x000fe2000fffe0ff */
.L_x_77:
[----:B------:R-:W3:Y:S01]  /*4430*/  @!UP3 LDCU.128 UR20, c[0x0][0xb10] ;  /* 0x00016200ff14b7ac */ /* 0x000ee20008000c00 */
[----:B------:R-:W-:Y:S02]  /*4440*/  ISETP.NE.U32.AND P0, PT, RZ, UR26, PT ;  /* 0x0000001aff007c0c */ /* 0x000fe4000bf05070 */
[----:B------:R-:W-:Y:S02]  /*4450*/  SHF.L.U32 R2, R11, 0x1f, RZ ;  /* 0x0000001f0b027819 */ /* 0x000fe400000006ff */
[----:B------:R-:W-:Y:S01]  /*4460*/  ISETP.NE.AND.EX P0, PT, RZ, UR27, PT, P0 ;  /* 0x0000001bff007c0c */ /* 0x000fe2000bf05300 */
[----:B------:R-:W4:Y:S01]  /*4470*/  @!UP3 LDCU UR5, c[0x0][0xb0c] ;  /* 0x00016180ff05b7ac */ /* 0x000f220008000800 */
[----:B---3--:R-:W-:Y:S07]  /*4480*/  UIMAD.WIDE.U32 UR8, UR13, UR20, URZ ;  /* 0x000000140d0872a5 */ /* 0x008fee000f8e00ff */
[----:B------:R-:W-:Y:S01]  /*4490*/  @!UP3 UMOV UR4, UR9 ;  /* 0x000000090004bc82 */ /* 0x000fe20008000000 */
[----:B----4-:R-:W-:Y:S02]  /*44a0*/  @!UP3 UISETP.NE.AND UP0, UPT, UR5, 0x1, UPT ;  /* 0x000000010500b88c */ /* 0x010fe4000bf05270 */
[----:B------:R-:W-:Y:S02]  /*44b0*/  @!UP3 USHF.R.U32.HI UR4, URZ, UR21, UR4 ;  /* 0x00000015ff04b299 */ /* 0x000fe40008011604 */
[----:B------:R-:W-:Y:S02]  /*44c0*/  UIMAD.WIDE.U32 UR8, UR7, UR23, URZ ;  /* 0x00000017070872a5 */ /* 0x000fe4000f8e00ff */
[----:B------:R-:W-:Y:S02]  /*44d0*/  @!UP3 USEL UR10, UR13, UR4, !UP0 ;  /* 0x000000040d0ab287 */ /* 0x000fe4000c000000 */
[----:B------:R-:W-:Y:S03]  /*44e0*/  @!UP3 UISETP.NE.AND UP0, UPT, UR22, 0x1, UPT ;  /* 0x000000011600b88c */ /* 0x000fe6000bf05270 */
[----:B------:R-:W-:Y:S02]  /*44f0*/  @!UP3 UMOV UR6, UR9 ;  /* 0x000000090006bc82 */ /* 0x000fe40008000000 */
[----:B------:R-:W3:Y:S02]  /*4500*/  @!UP3 LDCU UR4, c[0x0][0xb20] ;  /* 0x00016400ff04b7ac */ /* 0x000ee40008000800 */
[----:B---3--:R-:W-:Y:S04]  /*4510*/  @!UP3 USHF.R.U32.HI UR6, URZ, UR4, UR6 ;  /* 0x00000004ff06b299 */ /* 0x008fe80008011606 */
[----:B------:R-:W-:Y:S04]  /*4520*/  @!UP3 USEL UR6, UR7, UR6, !UP0 ;  /* 0x000000060706b287 */ /* 0x000fe8000c000000 */
[----:B------:R-:W-:Y:S02]  /*4530*/  @!UP3 UIADD3 UR4, UPT, UPT, -UR10, UR6, URZ ;  /* 0x000000060a04b290 */ /* 0x000fe4000fffe1ff */
[----:B------:R-:W-:Y:S02]  /*4540*/  @!UP3 UIADD3 UR6, UPT, UPT, UR10, -UR6, URZ ;  /* 0x800000060a06b290 */ /* 0x000fe4000fffe0ff */
[----:B------:R-:W-:Y:S02]  /*4550*/  @!UP3 UIMAD UR13, UR4, UR5, UR13 ;  /* 0x00000005040db2a4 */ /* 0x000fe4000f8e020d */
[----:B------:R-:W-:Y:S01]  /*4560*/  @!UP3 UIMAD UR7, UR6, UR22, UR7 ;  /* 0x000000160607b2a4 */ /* 0x000fe2000f8e0207 */
[----:B------:R-:W-:Y:S11]  /*4570*/  BRA.U UP4, `(.L_x_78) ;  /* 0x0000000104107547 */ /* 0x000ff6000b800000 */
[----:B------:R-:W-:Y:S04]  /*4580*/  MOV R3, UR37 ;  /* 0x0000002500037c02 */ /* 0x000fe80008000f00 */
[----:B------:R-:W-:Y:S04]  /*4590*/  SHF.L.U32 R3, R3, 0x1f, RZ ;  /* 0x0000001f03037819 */ /* 0x000fe800000006ff */
[----:B------:R-:W3:Y:S02]  /*45a0*/  SYNCS.PHASECHK.TRANS64.TRYWAIT P1, [UR17+0x68], R3 ;  /* 0x00006803ff0075a7 */ /* 0x000ee40008021111 */
[----:B---3--:R-:W-:Y:S05]  /*45b0*/  @!P1 BRA `(.L_x_79) ;  /* 0x0000002800589947 */ /* 0x008fea0003800000 */
.L_x_78:
[----:B------:R-:W-:Y:S05]  /*45c0*/  BRA.U !UP6, `(.L_x_80) ;  /* 0x000000010e387547 */ /* 0x000fea000b800000 */
[----:B------:R-:W-:Y:S01]  /*45d0*/  UPLOP3.LUT UP1, UPT, UPT, UPT, UP5, 0x80, 0x8 ;  /* 0x000000000008789c */ /* 0x000fe20003f2f050 */
[----:B--2---:R-:W-:Y:S01]  /*45e0*/  HFMA2 R0, -RZ, RZ, 0, 5.9604644775390625e-08 ;  /* 0x00000001ff007431 */ /* 0x004fe200000001ff */
[----:B------:R-:W2:Y:S01]  /*45f0*/  LDCU.64 UR8, c[0x0][0x358] ;  /* 0x00006b00ff0877ac */ /* 0x000ea20008000a00 */
[----:B------:R-:W-:Y:S03]  /*4600*/  IMAD.MOV.U32 R79, RZ, RZ, 0x1 ;  /* 0x00000001ff4f7424 */ /* 0x000fe600078e00ff */
[----:B------:R-:W-:Y:S05]  /*4610*/  PLOP3.LUT P1, PT, PT, PT, UP1, 0x80, 0x8 ;  /* 0x000000000008781c */ /* 0x000fea0003f2f018 */
[----:B------:R-:W3:Y:S01]  /*4620*/  @UP1 LDCU.64 UR4, c[0x0][0x888] ;  /* 0x00011100ff0417ac */ /* 0x000ee20008000a00 */
[----:B------:R-:W-:Y:S07]  /*4630*/  @UP1 UIMAD UR6, UR36, UR26, URZ ;  /* 0x0000001a240612a4 */ /* 0x000fee000f8e02ff */
[----:B------:R-:W-:Y:S01]  /*4640*/  @!P1 PRMT R79, R0, 0x7610, R79 ;  /* 0x00007610004f9816 */ /* 0x000fe2000000004f */
[----:B---3--:R-:W-:Y:S06]  /*4650*/  @UP1 UIMAD.WIDE UR4, UR6, 0x4, UR4 ;  /* 0x00000004060418a5 */ /* 0x008fec000f8e0204 */
[----:B------:R-:W-:Y:S01]  /*4660*/  IMAD.U32 R4, RZ, RZ, UR4 ;  /* 0x00000004ff047e24 */ /* 0x000fe2000f8e00ff */
[----:B------:R-:W-:Y:S04]  /*4670*/  MOV R5, UR5 ;  /* 0x0000000500057c02 */ /* 0x000fe80008000f00 */
[----:B------:R-:W3:Y:S01]  /*4680*/  @!UP1 LDCU UR4, c[0x0][0x880] ;  /* 0x00011000ff0497ac */ /* 0x000ee20008000800 */
[----:B--2--5:R4:W5:Y:S02]  /*4690*/  @P1 LDG.E R39, desc[UR8][R4.64] ;  /* 0x0000000804271981 */ /* 0x024964000c1e1900 */
[----:B---34-:R-:W-:Y:S07]  /*46a0*/  @!P1 IMAD.U32 R39, RZ, RZ, UR4 ;  /* 0x00000004ff279e24 */ /* 0x018fee000f8e00ff */
.L_x_80:
[----:B-----5:R-:W-:Y:S01]  /*46b0*/  @!P0 FSETP.EQ.AND P2, PT, R39, RZ, PT ;  /* 0x000000ff2700820b */ /* 0x020fe20003f42000 */
[----:B------:R-:W-:Y:S01]  /*46c0*/  @!UPT UIADD3 URZ, UPT, UPT, URZ, URZ, URZ ;  /* 0x000000fffffff290 */ /* 0x000fe2000fffe0ff */
[----:B------:R-:W-:Y:S11]  /*46d0*/  @!P0 BRA `(.L_x_81) ;  /* 0x0000000000148947 */ /* 0x000ff60003800000 */
[----:B------:R-:W-:Y:S02]  /*46e0*/  LOP3.LUT P0, RZ, R79, 0xff, RZ, 0xc0, !PT ;  /* 0x000000ff4fff7812 */ /* 0x000fe4000780c0ff */
[----:B------:R-:W-:Y:S04]  /*46f0*/  PLOP3.LUT P2, PT, PT, PT, UP1, 0x80, 0x8 ;  /* 0x000000000008781c */ /* 0x000fe80003f4f018 */
[----:B------:R-:W-:Y:S07]  /*4700*/  PLOP3.LUT P2, PT, P2, PT, PT, 0x8, 0x80 ;  /* 0x000000000080781c */ /* 0x000fee000174e170 */
[----:B------:R-:W-:Y:S11]  /*4710*/  @P0 FSETP.EQ.AND P2, PT, R39, RZ, PT ;  /* 0x000000ff2700020b */ /* 0x000ff60003f42000 */
[----:B------:R-:W-:Y:S02]  /*4720*/  @!UPT UIADD3 URZ, UPT, UPT, URZ, URZ, URZ ;  /* 0x000000fffffff290 */ /* 0x000fe4000fffe0ff */
.L_x_81:
[----:B------:R-:W3:Y:S01]  /*4730*/  SYNCS.PHASECHK.TRANS64.TRYWAIT P0, [UR17+0x58], R2 ;  /* 0x00005802ff0075a7 */ /* 0x000ee20008001111 */
[----:B------:R-:W-:Y:S02]  /*4740*/  ELECT P1, URZ, PT ;  /* 0x0000000000ff782f */ /* 0x000fe40003820000 */
[----:B------:R-:W-:Y:S01]  /*4750*/  IADD3 R10, PT, PT, R10, 0x1, RZ ;  /* 0x000000010a0a7810 */ /* 0x000fe20007ffe0ff */
[----:B---3--:R-:W-:Y:S10]  /*4760*/  @!P0 BRA `(.L_x_82) ;  /* 0x0000002800048947 */ /* 0x008ff40003800000 */
.L_x_135:
[----:B------:R-:W-:Y:S01]  /*4770*/  PLOP3.LUT P1, PT, P2, P1, PT, 0xf2, 0x2f ;  /* 0x00000000002f781c */ /* 0x000fe20001723e72 */
[----:B------:R-:W-:Y:S01]  /*4780*/  UMOV UR18, 0x0 ;  /* 0x0000000000127882 */ /* 0x000fe20000000000 */
[----:B------:R-:W-:Y:S01]  /*4790*/  UMOV UR19, 0x10000000 ;  /* 0x1000000000137882 */ /* 0x000fe20000000000 */
[----:B------:R-:W-:Y:S01]  /*47a0*/  UMOV UR12, UR36 ;  /* 0x00000024000c7c82 */ /* 0x000fe20008000000 */
[----:B------:R-:W-:Y:S01]  /*47b0*/  LOP3.LUT R11, R11, 0x1, RZ, 0x3c, !PT ;  /* 0x000000010b0b7812 */ /* 0x000fe200078e3cff */
[----:B------:R-:W-:Y:S01]  /*47c0*/  UMOV UR36, UR25 ;  /* 0x0000001900247c82 */ /* 0x000fe20008000000 */
[----:B------:R-:W-:Y:S07]  /*47d0*/  UPLOP3.LUT UP4, UPT, UPT, UPT, UPT, 0x80, 0x8 ;  /* 0x000000000008789c */ /* 0x000fee0003f8f070 */
[----:B--2---:R-:W-:Y:S01]  /*47e0*/  @!P1 IADD3 R2, P0, PT, R12, 0x580, RZ ;  /* 0x000005800c029810 */ /* 0x004fe20007f1e0ff */
[----:B------:R-:W-:Y:S03]  /*47f0*/  VOTEU.ALL UP0, P1 ;  /* 0x0000000000ff7886 */ /* 0x000fe60000800000 */
[----:B------:R-:W-:Y:S01]  /*4800*/  @!P1 R2UR UR5, R2 ;  /* 0x00000000020592ca */ /* 0x000fe200000e0000 */
[----:B------:R-:W-:Y:S01]  /*4810*/  @!P1 IMAD.X R0, RZ, RZ, R13, P0 ;  /* 0x000000ffff009224 */ /* 0x000fe200000e060d */
[----:B------:R-:W-:Y:S01]  /*4820*/  @!UP0 USHF.L.U32 UR10, UR45, 0x6, URZ ;  /* 0x000000062d0a8899 */ /* 0x000fe200080006ff */
[----:B------:R-:W-:Y:S01]  /*4830*/  ISETP.NE.AND P0, PT, R10, 0x2, PT ;  /* 0x000000020a00780c */ /* 0x000fe20003f05270 */
[----:B------:R-:W-:Y:S02]  /*4840*/  @!UP0 USHF.L.U32 UR11, UR46, 0x6, URZ ;  /* 0x000000062e0b8899 */ /* 0x000fe400080006ff */
[----:B------:R-:W-:Y:S01]  /*4850*/  @!P1 R2UR UR4, R0 ;  /* 0x00000000000492ca */ /* 0x000fe200000e0000 */
[----:B------:R-:W-:Y:S01]  /*4860*/  @!UP0 UIADD3 UR8, UPT, UPT, UR17, 0x200, URZ ;  /* 0x0000020011088890 */ /* 0x000fe2000fffe0ff */
[----:B------:R-:W-:Y:S01]  /*4870*/  SEL R0, RZ, 0x1, P0 ;  /* 0x00000001ff007807 */ /* 0x000fe20000000000 */
[----:B------:R-:W-:Y:S01]  /*4880*/  @!UP0 UIADD3 UR9, UPT, UPT, UR17, 0x50, URZ ;  /* 0x0000005011098890 */ /* 0x000fe2000fffe0ff */
[----:B------:R-:W-:Y:S01]  /*4890*/  SEL R10, R10, RZ, P0 ;  /* 0x000000ff0a0a7207 */ /* 0x000fe20000000000 */
[----:B------:R-:W-:Y:S01]  /*48a0*/  VOTEU.ALL UP0, P1 ;  /* 0x0000000000ff7886 */ /* 0x000fe20000800000 */
[----:B------:R-:W-:Y:S01]  /*48b0*/  LOP3.LUT R9, R9, R0, RZ, 0x3c, !PT ;  /* 0x0000000009097212 */ /* 0x000fe200078e3cff */
[----:B------:R-:W-:Y:S01]  /*48c0*/  IMAD.U32 R2, RZ, RZ, UR5 ;  /* 0x00000005ff027e24 */ /* 0x000fe2000f8e00ff */
[----:B------:R-:W-:Y:S02]  /*48d0*/  UIADD3 UR45, UPT, UPT, UR7, UR57, URZ ;  /* 0x00000039072d7290 */ /* 0x000fe4000fffe0ff */
[----:B------:R-:W-:Y:S03]  /*48e0*/  UIADD3 UR46, UPT, UPT, UR13, UR60, URZ ;  /* 0x0000003c0d2e7290 */ /* 0x000fe6000fffe0ff */
[----:B------:R-:W-:Y:S01]  /*48f0*/  IMAD.U32 R3, RZ, RZ, UR4 ;  /* 0x00000004ff037e24 */ /* 0x000fe2000f8e00ff */
[----:B------:R-:W-:Y:S04]  /*4900*/  @!P1 R2UR UR4, R2 ;  /* 0x00000000020492ca */ /* 0x000fe800000e0000 */
[----:B------:R-:W-:Y:S11]  /*4910*/  @!P1 R2UR UR5, R3 ;  /* 0x00000000030592ca */ /* 0x000ff600000e0000 */
[----:B------:R-:W-:Y:S02]  /*4920*/  @!UPT UIADD3 URZ, UPT, UPT, URZ, URZ, URZ ;  /* 0x000000fffffff290 */ /* 0x000fe4000fffe0ff */
[----:B------:R2:W-:Y:S01]  /*4930*/  @!UP0 UTMALDG.3D [UR8], [UR4], desc[UR18] ;  /* 0x00001208040085b4 */ /* 0x0005e20008011000 */
[----:B------:R2:W-:Y:S01]  /*4940*/  @!P1 SYNCS.ARRIVE.TRANS64.RED.A0TR RZ, [UR17+0x50], R8 ;  /* 0x00005008ffff99a7 */ /* 0x0005e20008300411 */
[----:B------:R-:W-:Y:S01]  /*4950*/  SYNCS.ARRIVE.TRANS64.RED.A1T0 RZ, [UR48], RZ ;  /* 0x000000ffffff79a7 */ /* 0x000fe20008100430 */
[----:B------:R-:W-:Y:S05]  /*4960*/  BRA.U UP2, `(.L_x_83) ;  /* 0xfffffff502747547 */ /* 0x000fea000b83ffff */
[----:B------:R-:W-:Y:S07]  /*4970*/  MOV R0, UR17 ;  /* 0x0000001100007c02 */ /* 0x000fee0008000f00 */
.L_x_84:
[----:B---3--:R-:W-:-:S04]  /*4980*/  SHF.L.U32 R2, R11, 0x1f, RZ ;  /* 0x0000001f0b027819 */ /* 0x008fc800000006ff */
[----:B------:R3:W4:Y:S03]  /*4990*/  SYNCS.PHASECHK.TRANS64.TRYWAIT P0, [R0+URZ+0x58], R2 ;  /* 0x00005802000075a7 */ /* 0x00072600080011ff */
[----:B----4-:R-:W-:Y:S05]  /*49a0*/  @!P0 NANOSLEEP.SYNCS 0x989680 ;  /* 0x009896800000895d */ /* 0x010fea0003900000 */
[----:B------:R-:W4:Y:S02]  /*49b0*/  @!P0 SYNCS.PHASECHK.TRANS64 P0, [R0+URZ+0x58], R2 ;  /* 0x00005802000085a7 */ /* 0x000f2400080010ff */
[----:B-12-4-:R-:W-:Y:S05]  /*49c0*/  @P0 EXIT ;  /* 0x000000000000094d */ /* 0x016fea0003800000 */
[----:B------:R-:W-:Y:S05]  /*49d0*/  BRA `(.L_x_84) ;  /* 0xfffffffc00e87947 */ /* 0x000fea000383ffff */
.L_x_75:
[----:B------:R-:W-:-:S06]  /*49e0*/  UISETP.GE.AND UP0, UPT, UR18, 0x4, UPT ;  /* 0x000000041200788c */ /* 0x000fcc000bf06270 */
[----:B------:R-:W-:-:S13]  /*49f0*/  PLOP3.LUT P0, PT, PT, PT, UP0, 0x80, 0x8 ;  /* 0x000000000008781c */ /* 0x000fda0003f0f008 */
[----:B-1----:R-:W-:Y:S05]  /*4a00*/  @!P0 EXIT ;  /* 0x000000000000894d */ /* 0x002fea0003800000 */
[----:B------:R-:W-:Y:S01]  /*4a10*/  BAR.SYNC.DEFER_BLOCKING 0x6, 0xa0 ;  /* 0x0182800000007b1d */ /* 0x000fe20000010000 */
[C---:B------:R-:W-:Y:S02]  /*4a20*/  IMAD.SHL.U32 R7, R76.reuse, 0x40, RZ ;  /* 0x000000404c077824 */ /* 0x040fe400078e00ff */
[----:B------:R-:W-:Y:S02]  /*4a30*/  HFMA2 R81, -RZ, RZ, 0, 0 ;  /* 0x00000000ff517431 */ /* 0x000fe400000001ff */
[C---:B------:R-:W-:Y:S01]  /*4a40*/  IMAD.SHL.U32 R4, R76.reuse, 0x20, RZ ;  /* 0x000000204c047824 */ /* 0x040fe200078e00ff */
[----:B------:R-:W-:Y:S01]  /*4a50*/  CS2R R82, SRZ ;  /* 0x0000000000527805 */ /* 0x000fe2000001ff00 */
[----:B------:R-:W-:Y:S01]  /*4a60*/  IMAD.SHL.U32 R6, R76, 0x2, RZ ;  /* 0x000000024c067824 */ /* 0x000fe200078e00ff */
[----:B------:R-:W-:Y:S01]  /*4a70*/  UMOV UR44, 0x400 ;  /* 0x00000400002c7882 */ /* 0x000fe20000000000 */
[----:B------:R-:W-:Y:S01]  /*4a80*/  LOP3.LUT R5, R7, 0x180, RZ, 0xc0, !PT ;  /* 0x0000018007057812 */ /* 0x000fe200078ec0ff */
[----:B------:R-:W-:Y:S01]  /*4a90*/  ULEA UR44, UR48, UR44, 0x18 ;  /* 0x0000002c302c7291 */ /* 0x000fe2000f8ec0ff */
[----:B------:R-:W-:Y:S01]  /*4aa0*/  LOP3.LUT R4, R4, 0xc00, RZ, 0xc0, !PT ;  /* 0x00000c0004047812 */ /* 0x000fe200078ec0ff */
[----:B------:R-:W1:Y:S01]  /*4ab0*/  LDC.64 R72, c[0x0][0x888] ;  /* 0x00022200ff487b82 */ /* 0x000e620000000a00 */
[----:B------:R-:W-:Y:S01]  /*4ac0*/  LOP3.LUT R6, R5, 0x20, R6, 0xf8, !PT ;  /* 0x0000002005067812 */ /* 0x000fe200078ef806 */
[----:B------:R-:W-:Y:S01]  /*4ad0*/  IMAD.SHL.U32 R5, R76, 0x8, RZ ;  /* 0x000000084c057824 */ /* 0x000fe200078e00ff */
[----:B------:R-:W-:Y:S01]  /*4ae0*/  LOP3.LUT R4, R4, 0x40, R7, 0xf8, !PT ;  /* 0x0000004004047812 */ /* 0x000fe200078ef807 */
[----:B------:R-:W-:Y:S01]  /*4af0*/  IMAD.U32 R37, R76, 0x10000, RZ ;  /* 0x000100004c257824 */ /* 0x000fe200078e00ff */
[----:B------:R-:W-:Y:S01]  /*4b00*/  UIADD3 UR4, UPT, UPT, UR44, 0x1200, URZ ;  /* 0x000012002c047890 */ /* 0x000fe2000fffe0ff */
[----:B------:R-:W-:Y:S01]  /*4b10*/  IMAD.MOV.U32 R36, RZ, RZ, RZ ;  /* 0x000000ffff247224 */ /* 0x000fe200078e00ff */
[----:B------:R-:W-:Y:S01]  /*4b20*/  LOP3.LUT R5, R6, 0x30, R5, 0x78, !PT ;  /* 0x0000003006057812 */ /* 0x000fe200078e7805 */
[----:B------:R-:W2:Y:S01]  /*4b30*/  LDC.64 R74, c[0x0][0x890] ;  /* 0x00022400ff4a7b82 */ /* 0x000ea20000000a00 */
[----:B------:R-:W-:Y:S01]  /*4b40*/  LOP3.LUT R4, R4, 0x200, R7, 0xf8, !PT ;  /* 0x0000020004047812 */ /* 0x000fe200078ef807 */
[----:B------:R-:W-:Y:S01]  /*4b50*/  IMAD.MOV.U32 R84, RZ, RZ, RZ ;  /* 0x000000ffff547224 */ /* 0x000fe200078e00ff */
[----:B------:R-:W-:Y:S01]  /*4b60*/  LOP3.LUT R37, R37, 0x600000, RZ, 0xc0, !PT ;  /* 0x0060000025257812 */ /* 0x000fe200078ec0ff */
[----:B------:R-:W-:Y:S01]  /*4b70*/  IMAD.U32 R85, RZ, RZ, UR4 ;  /* 0x00000004ff557e24 */ /* 0x000fe2000f8e00ff */
[----:B------:R-:W-:Y:S01]  /*4b80*/  LOP3.LUT R78, R4, R5, RZ, 0xfc, !PT ;  /* 0x00000005044e7212 */ /* 0x000fe200078efcff */
[----:B------:R-:W3:Y:S01]  /*4b90*/  LDS R0, [UR44+0x120] ;  /* 0x0001202cff007984 */ /* 0x000ee20008000800 */
[----:B------:R-:W-:Y:S01]  /*4ba0*/  IMAD.SHL.U32 R4, R76, 0x10, RZ ;  /* 0x000000104c047824 */ /* 0x000fe200078e00ff */
[----:B------:R-:W4:Y:S01]  /*4bb0*/  LDC.64 R70, c[0x0][0x8b0] ;  /* 0x00022c00ff467b82 */ /* 0x000f220000000a00 */
[----:B------:R-:W-:Y:S01]  /*4bc0*/  IADD3 R77, PT, PT, R78, UR44, RZ ;  /* 0x0000002c4e4d7c10 */ /* 0x000fe2000fffe0ff */
[----:B------:R-:W1:Y:S02]  /*4bd0*/  LDCU UR50, c[0x0][0x370] ;  /* 0x00006e00ff3277ac */ /* 0x000e640008000800 */
[----:B------:R-:W-:Y:S01]  /*4be0*/  LOP3.LUT R4, R4, 0x20, RZ, 0xc0, !PT ;  /* 0x0000002004047812 */ /* 0x000fe200078ec0ff */
[----:B------:R-:W1:Y:S03]  /*4bf0*/  LDCU.64 UR62, c[0x0][0x348] ;  /* 0x00006900ff3e77ac */ /* 0x000e660008000a00 */
[----:B------:R-:W1:Y:S01]  /*4c00*/  LDC.64 R68, c[0x0][0x8a8] ;  /* 0x00022a00ff447b82 */ /* 0x000e620000000a00 */
[----:B------:R-:W-:Y:S01]  /*4c10*/  IADD3 R77, PT, PT, -R4, 0x200, R77 ;  /* 0x00000200044d7810 */ /* 0x000fe20007ffe14d */
[----:B------:R-:W1:Y:S01]  /*4c20*/  LDCU UR43, c[0x0][0xb0c] ;  /* 0x00016180ff2b77ac */ /* 0x000e620008000800 */
[----:B------:R-:W1:Y:S01]  /*4c30*/  LDCU UR39, c[0x0][0xb30] ;  /* 0x00016600ff2777ac */ /* 0x000e620008000800 */
[----:B------:R-:W1:Y:S01]  /*4c40*/  LDCU.64 UR58, c[0x0][0x888] ;  /* 0x00011100ff3a77ac */ /* 0x000e620008000a00 */
[----:B------:R-:W1:Y:S01]  /*4c50*/  LDCU.64 UR40, c[0x0][0xb28] ;  /* 0x00016500ff2877ac */ /* 0x000e620008000a00 */
[----:B------:R-:W1:Y:S01]  /*4c60*/  LDCU.128 UR52, c[0x0][0xb10] ;  /* 0x00016200ff3477ac */ /* 0x000e620008000c00 */
[----:B------:R-:W1:Y:S01]  /*4c70*/  LDCU UR49, c[0x0][0x374] ;  /* 0x00006e80ff3177ac */ /* 0x000e620008000800 */
[----:B------:R-:W-:Y:S01]  /*4c80*/  UIADD3 UR56, UPT, UPT, UR44, 0x200, URZ ;  /* 0x000002002c387890 */ /* 0x000fe2000fffe0ff */
[----:B---3--:R-:W-:-:S11]  /*4c90*/  IMAD.IADD R37, R0, 0x1, R37 ;  /* 0x0000000100257824 */ /* 0x008fd600078e0225 */
.L_x_102:
[----:B------:R-:W-:Y:S02]  /*4ca0*/  LEA R3, R81, UR44, 0x3 ;  /* 0x0000002c51037c11 */ /* 0x000fe4000f8e18ff */
[----:B------:R-:W-:Y:S02]  /*4cb0*/  SHF.L.U32 R0, R83, 0x1f, RZ ;  /* 0x0000001f53007819 */ /* 0x000fe400000006ff */
[----:B-1----:R-:W-:Y:S02]  /*4cc0*/  LEA R4, R81, UR44, 0x4 ;  /* 0x0000002c51047c11 */ /* 0x002fe4000f8e20ff */
[----:B------:R-:W3:Y:S02]  /*4cd0*/  SYNCS.PHASECHK.TRANS64.TRYWAIT P0, [R3+URZ+0x70], R0 ;  /* 0x00007000030075a7 */ /* 0x000ee400080011ff */
[----:B--23--:R-:W-:Y:S05]  /*4ce0*/  @!P0 BRA `(.L_x_85) ;  /* 0x0000002000bc8947 */ /* 0x00cfea0003800000 */
.L_x_136:
[----:B------:R-:W1:Y:S01]  /*4cf0*/  LDS.128 R4, [R4+0x100] ;  /* 0x0001000004047984 */ /* 0x000e620000000c00 */
[----:B------:R-:W-:Y:S01]  /*4d00*/  UISETP.GE.AND UP0, UPT, UR42, 0x1, UPT ;  /* 0x000000012a00788c */ /* 0x000fe2000bf06270 */
[----:B------:R-:W-:Y:S01]  /*4d10*/  @!PT LDS RZ, [RZ] ;  /* 0x00000000fffff984 */ /* 0x000fe20000000800 */
[----:B------:R-:W-:Y:S01]  /*4d20*/  @!PT LDS RZ, [RZ] ;  /* 0x00000000fffff984 */ /* 0x000fe20000000800 */
[----:B------:R-:W-:Y:S01]  /*4d30*/  @!PT LDS RZ, [RZ] ;  /* 0x00000000fffff984 */ /* 0x000fe20000000800 */
[----:B------:R-:W-:Y:S01]  /*4d40*/  @!PT LDS RZ, [RZ] ;  /* 0x00000000fffff984 */ /* 0x000fe20000000800 */
[----:B------:R2:W-:Y:S06]  /*4d50*/  MEMBAR.ALL.CTA ;  /* 0x0000000000007992 */ /* 0x0005ec0000008000 */
[----:B--2---:R-:W2:Y:S01]  /*4d60*/  FENCE.VIEW.ASYNC.S ;  /* 0x00000000000073c6 */ /* 0x004ea20000000000 */
[----:B-1----:R-:W-:Y:S11]  /*4d70*/  LOP3.LUT P0, RZ, R6, 0x1, RZ, 0xc0, !PT ;  /* 0x0000000106ff7812 */ /* 0x002ff6000780c0ff */
[----:B------:R-:W-:Y:S02]  /*4d80*/  @!UPT UIADD3 URZ, UPT, UPT, URZ, URZ, URZ ;  /* 0x000000fffffff290 */ /* 0x000fe4000fffe0ff */
[----:B--2---:R-:W-:Y:S01]  /*4d90*/  VOTEU.ANY UP1, P0 ;  /* 0x0000000000ff7886 */ /* 0x004fe20000020100 */
[----:B------:R-:W-:Y:S01]  /*4da0*/  PLOP3.LUT P0, PT, PT, PT, UP1, 0x80, 0x8 ;  /* 0x000000000008781c */ /* 0x000fe20003f0f018 */
[----:B------:R-:W-:Y:S11]  /*4db0*/  UP2UR UR47, UPR, URZ, 0x2 ;  /* 0x00000002ff2f7883 */ /* 0x000ff60008000000 */
[----:B------:R-:W-:Y:S01]  /*4dc0*/  @!UPT UIADD3 URZ, UPT, UPT, URZ, URZ, URZ ;  /* 0x000000fffffff290 */ /* 0x000fe2000fffe0ff */
[----:B---3--:R-:W-:Y:S02]  /*4dd0*/  @P0 SHF.R.U32.HI R0, RZ, 0x10, R5 ;  /* 0x00000010ff000819 */ /* 0x008fe40000011605 */
        /* <DEDUP_REMOVED lines=12> */
[----:B------:R-:W2:Y:S01]  /*4ea0*/  LDCU UR12, c[0x0][0xb20] ;  /* 0x00016400ff0c77ac */ /* 0x000ea20008000800 */
[----:B------:R-:W-:Y:S02]  /*4eb0*/  UIMAD.WIDE.U32 UR4, UR49, UR55, URZ ;  /* 0x00000037310472a5 */ /* 0x000fe4000f8e00ff */
[----:B------:R-:W-:Y:S02]  /*4ec0*/  UIMAD.WIDE.U32 UR6, UR50, UR52, URZ ;  /* 0x00000034320672a5 */ /* 0x000fe4000f8e00ff */
[----:B------:R-:W-:Y:S02]  /*4ed0*/  UISETP.NE.AND UP0, UPT, UR54, 0x1, UPT ;  /* 0x000000013600788c */ /* 0x000fe4000bf05270 */
[----:B------:R-:W-:Y:S02]  /*4ee0*/  UIMAD.WIDE.U32 UR8, UR37, UR55, URZ ;  /* 0x00000037250872a5 */ /* 0x000fe4000f8e00ff */
[----:B------:R-:W-:Y:S02]  /*4ef0*/  UIMAD.WIDE.U32 UR10, UR38, UR52, URZ ;  /* 0x00000034260a72a5 */ /* 0x000fe4000f8e00ff */
[----:B------:R-:W-:Y:S02]  /*4f00*/  UISETP.NE.AND UP1, UPT, UR43, 0x1, UPT ;  /* 0x000000012b00788c */ /* 0x000fe4000bf25270 */
[----:B------:R-:W-:Y:S01]  /*4f10*/  UISETP.NE.AND UP2, UPT, UR42, 0x1, UPT ;  /* 0x000000012a00788c */ /* 0x000fe2000bf45270 */
[----:B------:R-:W-:Y:S02]  /*4f20*/  UMOV UR4, UR5 ;  /* 0x0000000500047c82 */ /* 0x000fe40008000000 */
[----:B--2---:R-:W-:Y:S03]  /*4f30*/  USHF.R.U32.HI UR5, URZ, UR12, UR4 ;  /* 0x0000000cff057299 */ /* 0x004fe60008011604 */
[----:B------:R-:W-:Y:S02]  /*4f40*/  UMOV UR4, UR7 ;  /* 0x0000000700047c82 */ /* 0x000fe40008000000 */
[----:B------:R-:W-:Y:S02]  /*4f50*/  USHF.R.U32.HI UR7, URZ, UR53, UR4 ;  /* 0x00000035ff077299 */ /* 0x000fe40008011604 */
[----:B------:R-:W-:Y:S02]  /*4f60*/  USEL UR4, UR49, UR5, !UP0 ;  /* 0x0000000531047287 */ /* 0x000fe4000c000000 */
[----:B------:R-:W-:Y:S01]  /*4f70*/  USEL UR7, UR50, UR7, !UP1 ;  /* 0x0000000732077287 */ /* 0x000fe2000c800000 */
[----:B------:R-:W-:Y:S01]  /*4f80*/  UMOV UR5, UR9 ;  /* 0x0000000900057c82 */ /* 0x000fe20008000000 */
[----:B------:R-:W-:Y:S02]  /*4f90*/  UIMAD.WIDE.U32 UR8, UR4, UR40, URZ ;  /* 0x00000028040872a5 */ /* 0x000fe4000f8e00ff */
[----:B------:R-:W-:Y:S03]  /*4fa0*/  USHF.R.U32.HI UR6, URZ, UR12, UR5 ;  /* 0x0000000cff067299 */ /* 0x000fe60008011605 */
[----:B------:R-:W-:Y:S01]  /*4fb0*/  UMOV UR5, UR11 ;  /* 0x0000000b00057c82 */ /* 0x000fe20008000000 */
[----:B------:R-:W-:Y:S02]  /*4fc0*/  UIMAD.WIDE.U32 UR10, UR7, UR40, URZ ;  /* 0x00000028070a72a5 */ /* 0x000fe4000f8e00ff */
[----:B------:R-:W-:Y:S02]  /*4fd0*/  USHF.R.U32.HI UR12, URZ, UR53, UR5 ;  /* 0x00000035ff0c7299 */ /* 0x000fe40008011605 */
[----:B------:R-:W-:Y:S01]  /*4fe0*/  USEL UR6, UR37, UR6, !UP0 ;  /* 0x0000000625067287 */ /* 0x000fe2000c000000 */
[----:B------:R-:W-:Y:S02]  /*4ff0*/  UMOV UR5, UR9 ;  /* 0x0000000900057c82 */ /* 0x000fe40008000000 */
[----:B------:R-:W-:Y:S01]  /*5000*/  UMOV UR10, UR11 ;  /* 0x0000000b000a7c82 */ /* 0x000fe20008000000 */
[----:B------:R-:W-:Y:S02]  /*5010*/  @UP2 USHF.R.U32.HI UR4, URZ, UR41, UR5 ;  /* 0x00000029ff042299 */ /* 0x000fe40008011605 */
[----:B------:R-:W-:Y:S02]  /*5020*/  @UP2 USHF.R.U32.HI UR7, URZ, UR41, UR10 ;  /* 0x00000029ff072299 */ /* 0x000fe4000801160a */
[----:B------:R-:W-:Y:S02]  /*5030*/  UIMAD UR4, UR42, UR4, URZ ;  /* 0x000000042a0472a4 */ /* 0x000fe4000f8e02ff */
[----:B------:R-:W-:Y:S02]  /*5040*/  UIMAD.WIDE.U32 UR10, UR6, UR40, URZ ;  /* 0x00000028060a72a5 */ /* 0x000fe4000f8e00ff */
[----:B------:R-:W-:Y:S02]  /*5050*/  USEL UR5, UR38, UR12, !UP1 ;  /* 0x0000000c26057287 */ /* 0x000fe4000c800000 */
[----:B------:R-:W-:Y:S02]  /*5060*/  UIMAD UR8, UR42, UR7, URZ ;  /* 0x000000072a0872a4 */ /* 0x000fe4000f8e02ff */
[----:B------:R-:W-:Y:S03]  /*5070*/  UISETP.GE.AND UP0, UPT, UR6, UR4, UPT ;  /* 0x000000040600728c */ /* 0x000fe6000bf06270 */
[----:B------:R-:W-:Y:S01]  /*5080*/  UMOV UR4, UR11 ;  /* 0x0000000b00047c82 */ /* 0x000fe20008000000 */
[----:B------:R-:W-:Y:S02]  /*5090*/  UISETP.GE.OR UP0, UPT, UR5, UR8, UP0 ;  /* 0x000000080500728c */ /* 0x000fe40008706670 */
[----:B------:R-:W-:Y:S02]  /*50a0*/  USHF.R.U32.HI UR4, URZ, UR41, UR4 ;  /* 0x00000029ff047299 */ /* 0x000fe40008011604 */
[----:B------:R-:W-:Y:S02]  /*50b0*/  UIMAD.WIDE.U32 UR8, UR5, UR40, URZ ;  /* 0x00000028050872a5 */ /* 0x000fe4000f8e00ff */
[----:B------:R-:W-:Y:S02]  /*50c0*/  USEL UR11, UR6, UR4, !UP2 ;  /* 0x00000004060b7287 */ /* 0x000fe4000d000000 */
[----:B------:R-:W-:Y:S02]  /*50d0*/  UIADD3 UR8, UPT, UPT, -UR5, URZ, URZ ;  /* 0x000000ff05087290 */ /* 0x000fe4000fffe1ff */
[----:B------:R-:W-:Y:S01]  /*50e0*/  UIADD3 UR10, UPT, UPT, -UR11, URZ, URZ ;  /* 0x000000ff0b0a7290 */ /* 0x000fe2000fffe1ff */
[----:B------:R-:W-:Y:S01]  /*50f0*/  @!UP0 UMOV UR4, UR9 ;  /* 0x0000000900048c82 */ /* 0x000fe20008000000 */
[----:B------:R-:W-:Y:S02]  /*5100*/  UIADD3 UR9, UPT, UPT, -UR6, URZ, URZ ;  /* 0x000000ff06097290 */ /* 0x000fe4000fffe1ff */
[----:B------:R-:W-:Y:S02]  /*5110*/  @!UP0 USHF.R.U32.HI UR4, URZ, UR41, UR4 ;  /* 0x00000029ff048299 */ /* 0x000fe40008011604 */
[----:B------:R-:W-:Y:S02]  /*5120*/  UIMAD UR10, UR42, UR10, UR6 ;  /* 0x0000000a2a0a72a4 */ /* 0x000fe4000f8e0206 */
[----:B------:R-:W-:Y:S04]  /*5130*/  @!UP0 USEL UR4, UR5, UR4, !UP2 ;  /* 0x0000000405048287 */ /* 0x000fe8000d000000 */
[----:B------:R-:W-:Y:S02]  /*5140*/  @!UP0 UIMAD UR10, UR7, UR10, UR4 ;  /* 0x0000000a070a82a4 */ /* 0x000fe4000f8e0204 */
[----:B------:R-:W-:Y:S02]  /*5150*/  @!UP0 UIADD3 UR11, UPT, UPT, UR11, -UR4, URZ ;  /* 0x800000040b0b8290 */ /* 0x000fe4000fffe0ff */
[----:B------:R-:W-:Y:S02]  /*5160*/  UIMAD UR7, UR43, UR8, UR38 ;  /* 0x000000082b0772a4 */ /* 0x000fe4000f8e0226 */
[----:B------:R-:W-:Y:S02]  /*5170*/  @!UP0 UIMAD UR6, UR11, UR42, UR5 ;  /* 0x0000002a0b0682a4 */ /* 0x000fe4000f8e0205 */
[----:B------:R-:W-:Y:S01]  /*5180*/  UIMAD UR4, UR54, UR9, UR37 ;  /* 0x00000009360472a4 */ /* 0x000fe2000f8e0225 */
[----:B------:R-:W-:Y:S02]  /*5190*/  @!UP0 UMOV UR5, UR10 ;  /* 0x0000000a00058c82 */ /* 0x000fe40008000000 */
[----:B------:R-:W-:Y:S02]  /*51a0*/  UIMAD UR38, UR5, UR43, UR7 ;  /* 0x0000002b052672a4 */ /* 0x000fe4000f8e0207 */
[----:B------:R-:W-:Y:S11]  /*51b0*/  UIMAD UR37, UR6, UR54, UR4 ;  /* 0x00000036062572a4 */ /* 0x000ff6000f8e0204 */
[----:B------:R-:W-:Y:S01]  /*51c0*/  @!UPT UIADD3 URZ, UPT, UPT, URZ, URZ, URZ ;  /* 0x000000fffffff290 */ /* 0x000fe2000fffe0ff */
.L_x_86:
[----:B------:R-:W-:Y:S01]  /*51d0*/  UISETP.NE.AND UP0, UPT, UR39, 0x1, UPT ;  /* 0x000000012700788c */ /* 0x000fe2000bf05270 */
[----:B------:R-:W-:Y:S10]  /*51e0*/  IADD3 R81, PT, PT, R81, 0x1, RZ ;  /* 0x0000000151517810 */ /* 0x000ff40007ffe0ff */
[----:B------:R-:W2:Y:S01]  /*51f0*/  @!UP0 LDCU.128 UR12, c[0x0][0xb10] ;  /* 0x00016200ff0c87ac */ /* 0x000ea20008000c00 */
[----:B------:R-:W3:Y:S01]  /*5200*/  @!UP0 LDCU UR5, c[0x0][0xb0c] ;  /* 0x00016180ff0587ac */ /* 0x000ee20008000800 */
[----:B------:R-:W4:Y:S01]  /*5210*/  @!UP0 LDCU UR10, c[0x0][0xb20] ;  /* 0x00016400ff0a87ac */ /* 0x000f220008000800 */
[----:B--2---:R-:W-:Y:S02]  /*5220*/  UIMAD.WIDE.U32 UR8, UR38, UR12, URZ ;  /* 0x0000000c260872a5 */ /* 0x004fe4000f8e00ff */
[----:B------:R-:W-:Y:S02]  /*5230*/  UIMAD.WIDE.U32 UR6, UR37, UR15, URZ ;  /* 0x0000000f250672a5 */ /* 0x000fe4000f8e00ff */
[----:B------:R-:W-:Y:S03]  /*5240*/  @!UP0 UISETP.NE.AND UP1, UPT, UR14, 0x1, UPT ;  /* 0x000000010e00888c */ /* 0x000fe6000bf25270 */
[----:B------:R-:W-:Y:S01]  /*5250*/  @!UP0 UMOV UR4, UR9 ;  /* 0x0000000900048c82 */ /* 0x000fe20008000000 */
[----:B---3--:R-:W-:Y:S02]  /*5260*/  @!UP0 UISETP.NE.AND UP2, UPT, UR5, 0x1, UPT ;  /* 0x000000010500888c */ /* 0x008fe4000bf45270 */
[----:B------:R-:W-:Y:S01]  /*5270*/  @!UP0 USHF.R.U32.HI UR4, URZ, UR13, UR4 ;  /* 0x0000000dff048299 */ /* 0x000fe20008011604 */
[----:B------:R-:W-:Y:S02]  /*5280*/  @!UP0 UMOV UR6, UR7 ;  /* 0x0000000700068c82 */ /* 0x000fe40008000000 */
[----:B----4-:R-:W-:Y:S02]  /*5290*/  @!UP0 USHF.R.U32.HI UR6, URZ, UR10, UR6 ;  /* 0x0000000aff068299 */ /* 0x010fe40008011606 */
[----:B------:R-:W-:Y:S02]  /*52a0*/  @!UP0 USEL UR7, UR38, UR4, !UP2 ;  /* 0x0000000426078287 */ /* 0x000fe4000d000000 */
[----:B------:R-:W-:Y:S04]  /*52b0*/  @!UP0 USEL UR6, UR37, UR6, !UP1 ;  /* 0x0000000625068287 */ /* 0x000fe8000c800000 */
[----:B------:R-:W-:Y:S02]  /*52c0*/  @!UP0 UIADD3 UR4, UPT, UPT, -UR7, UR6, URZ ;  /* 0x0000000607048290 */ /* 0x000fe4000fffe1ff */
[----:B------:R-:W-:Y:S02]  /*52d0*/  @!UP0 UIADD3 UR6, UPT, UPT, UR7, -UR6, URZ ;  /* 0x8000000607068290 */ /* 0x000fe4000fffe0ff */
[----:B------:R-:W-:Y:S02]  /*52e0*/  @!UP0 UIMAD UR38, UR4, UR5, UR38 ;  /* 0x00000005042682a4 */ /* 0x000fe4000f8e0226 */
[----:B------:R-:W-:Y:S02]  /*52f0*/  @!UP0 UIMAD UR37, UR6, UR14, UR37 ;  /* 0x0000000e062582a4 */ /* 0x000fe4000f8e0225 */
[----:B------:R-:W-:Y:S09]  /*5300*/  ULOP3.LUT UP0, URZ, UR56, 0x1b0, URZ, 0xc0, !UPT ;  /* 0x000001b038ff7892 */ /* 0x000ff2000f80c0ff */
[----:B------:R-:W-:Y:S05]  /*5310*/  BRA.U !UP0, `(.L_x_87) ;  /* 0x0000000108407547 */ /* 0x000fea000b800000 */
[----:B------:R-:W2:Y:S01]  /*5320*/  LDCU.64 UR8, c[0x4][0x80] ;  /* 0x01001000ff0877ac */ /* 0x000ea20008000a00 */
[----:B------:R-:W-:Y:S01]  /*5330*/  MOV R3, 0x0 ;  /* 0x0000000000037802 */ /* 0x000fe20000000f00 */
[----:B------:R-:W-:Y:S02]  /*5340*/  HFMA2 R12, -RZ, RZ, 0, 5.9604644775390625e-08 ;  /* 0x00000001ff0c7431 */ /* 0x000fe400000001ff */
[----:B------:R-:W-:Y:S02]  /*5350*/  IMAD.MOV.U32 R8, RZ, RZ, 0x70 ;  /* 0x00000070ff087424 */ /* 0x000fe400078e00ff */
[----:B------:R-:W-:Y:S01]  /*5360*/  IMAD.MOV.U32 R13, RZ, RZ, RZ ;  /* 0x000000ffff0d7224 */ /* 0x000fe200078e00ff */
[----:B------:R-:W3:Y:S01]  /*5370*/  LDCU.64 UR6, c[0x4][0x88] ;  /* 0x01001100ff0677ac */ /* 0x000ee20008000a00 */
[----:B------:R-:W4:Y:S01]  /*5380*/  LDC.64 R2, c[0x4][R3] ;  /* 0x0100000003027b82 */ /* 0x000f220000000a00 */
[----:B------:R-:W1:Y:S01]  /*5390*/  LDCU.64 UR4, c[0x4][0x8] ;  /* 0x01000100ff0477ac */ /* 0x000e620008000a00 */
[----:B--2---:R-:W-:Y:S01]  /*53a0*/  MOV R5, UR9 ;  /* 0x0000000900057c02 */ /* 0x004fe20008000f00 */
[----:B------:R-:W-:Y:S01]  /*53b0*/  IMAD.U32 R4, RZ, RZ, UR8 ;  /* 0x00000008ff047e24 */ /* 0x000fe2000f8e00ff */
[----:B---3--:R-:W-:Y:S01]  /*53c0*/  MOV R7, UR7 ;  /* 0x0000000700077c02 */ /* 0x008fe20008000f00 */
[----:B------:R-:W-:Y:S01]  /*53d0*/  IMAD.U32 R6, RZ, RZ, UR6 ;  /* 0x00000006ff067e24 */ /* 0x000fe2000f8e00ff */
[----:B-1----:R-:W-:Y:S01]  /*53e0*/  MOV R11, UR5 ;  /* 0x00000005000b7c02 */ /* 0x002fe20008000f00 */
[----:B------:R-:W-:Y:S02]  /*53f0*/  IMAD.U32 R10, RZ, RZ, UR4 ;  /* 0x00000004ff0a7e24 */ /* 0x000fe4000f8e00ff */
[----:B------:R-:W-:Y:S07]  /*5400*/  LEPC R20, `(.L_x_87) ;  /* 0x000000001014794e */ /* 0x000fee0000000000 */
[----:B----45:R-:W-:Y:S05]  /*5410*/  CALL.ABS.NOINC R2 ;  /* 0x0000000002007343 */ /* 0x030fea0003c00000 */
.L_x_87:
[----:B------:R-:W-:Y:S01]  /*5420*/  LOP3.LUT P0, RZ, R85, 0x1b0, RZ, 0xc0, !PT ;  /* 0x000001b055ff7812 */ /* 0x000fe2000780c0ff */
[----:B------:R-:W-:Y:S11]  /*5430*/  BSSY.RECONVERGENT B6, `(.L_x_88) ;  /* 0x0000013000067945 */ /* 0x000ff60003800200 */
[----:B------:R-:W-:Y:S01]  /*5440*/  @!UPT UIADD3 URZ, UPT, UPT, URZ, URZ, URZ ;  /* 0x000000fffffff290 */ /* 0x000fe2000fffe0ff */
[----:B------:R-:W-:Y:S05]  /*5450*/  @!P0 BRA `(.L_x_89) ;  /* 0x0000000000408947 */ /* 0x000fea0003800000 */
        /* <DEDUP_REMOVED lines=16> */
.L_x_89:
[----:B------:R-:W-:Y:S05]  /*5560*/  BSYNC.RECONVERGENT B6 ;  /* 0x0000000000067941 */ /* 0x000fea0003800200 */
.L_x_88:
[----:B------:R-:W-:Y:S01]  /*5570*/  ISETP.NE.U32.AND P3, PT, R74, RZ, PT ;  /* 0x000000ff4a00720c */ /* 0x000fe20003f65070 */
[----:B------:R-:W-:Y:S01]  /*5580*/  UISETP.NE.AND UP1, UPT, UR61, URZ, UPT ;  /* 0x000000ff3d00728c */ /* 0x000fe2000bf25270 */
[----:B------:R-:W-:Y:S02]  /*5590*/  ISETP.NE.U32.AND P4, PT, R70, RZ, PT ;  /* 0x000000ff4600720c */ /* 0x000fe40003f85070 */
[----:B------:R-:W-:Y:S02]  /*55a0*/  ISETP.NE.AND.EX P3, PT, R75, RZ, PT, P3 ;  /* 0x000000ff4b00720c */ /* 0x000fe40003f65330 */
[----:B------:R-:W-:Y:S02]  /*55b0*/  PLOP3.LUT P1, PT, PT, PT, PT, 0x8, 0x80 ;  /* 0x000000000080781c */ /* 0x000fe40003f2e170 */
[----:B------:R-:W-:Y:S02]  /*55c0*/  PLOP3.LUT P0, PT, PT, PT, UP1, 0x80, 0x8 ;  /* 0x000000000008781c */ /* 0x000fe40003f0f018 */
[----:B------:R-:W-:Y:S02]  /*55d0*/  ISETP.NE.AND.EX P4, PT, R71, RZ, PT, P4 ;  /* 0x000000ff4700720c */ /* 0x000fe40003f85340 */
[----:B------:R-:W2:Y:S09]  /*55e0*/  @UP1 LDCU.64 UR4, c[0x0][0x888] ;  /* 0x00011100ff0417ac */ /* 0x000eb20008000a00 */
[----:B------:R-:W-:Y:S01]  /*55f0*/  @P0 PLOP3.LUT P1, PT, P3, PT, PT, 0x80, 0x8 ;  /* 0x000000000008081c */ /* 0x000fe20001f2f070 */
[----:B--2---:R-:W-:Y:S04]  /*5600*/  @UP1 UISETP.NE.U32.AND UP0, UPT, UR4, URZ, UPT ;  /* 0x000000ff0400128c */ /* 0x004fe8000bf05070 */
[----:B------:R-:W-:Y:S04]  /*5610*/  @UP1 UISETP.NE.AND.EX UP0, UPT, UR5, URZ, UPT, UP0 ;  /* 0x000000ff0500128c */ /* 0x000fe8000bf05300 */
[----:B------:R-:W-:Y:S01]  /*5620*/  @UP1 USEL UR4, URZ, 0xffffffff, UP0 ;  /* 0xffffffffff041887 */ /* 0x000fe20008000000 */
[----:B------:R-:W-:Y:S11]  /*5630*/  @!P3 BRA `(.L_x_90) ;  /* 0x000000000030b947 */ /* 0x000ff60003800000 */
[----:B------:R-:W-:Y:S01]  /*5640*/  ISETP.NE.U32.AND P2, PT, R72, RZ, PT ;  /* 0x000000ff4800720c */ /* 0x000fe20003f45070 */
[----:B------:R-:W2:Y:S01]  /*5650*/  LDCU.64 UR6, c[0x0][0x358] ;  /* 0x00006b00ff0677ac */ /* 0x000ea20008000a00 */
[----:B------:R-:W-:Y:S02]  /*5660*/  IMAD.MOV.U32 R79, RZ, RZ, 0x1 ;  /* 0x00000001ff4f7424 */ /* 0x000fe400078e00ff */
[----:B------:R-:W-:Y:S11]  /*5670*/  ISETP.NE.AND.EX P2, PT, R73, RZ, PT, P2 ;  /* 0x000000ff4900720c */ /* 0x000ff60003f45320 */
[----:B------:R-:W-:Y:S02]  /*5680*/  @!UPT UIADD3 URZ, UPT, UPT, URZ, URZ, URZ ;  /* 0x000000fffffff290 */ /* 0x000fe4000fffe0ff */
[----:B------:R-:W3:Y:S01]  /*5690*/  @P2 LDC.64 R2, c[0x0][0x888] ;  /* 0x00022200ff022b82 */ /* 0x000ee20000000a00 */
[----:B-1----:R-:W-:Y:S04]  /*56a0*/  @P2 IMAD R0, R74, UR36, RZ ;  /* 0x000000244a002c24 */ /* 0x002fe8000f8e02ff */
[----:B---3--:R-:W-:Y:S04]  /*56b0*/  @P2 IMAD.WIDE R2, R0, 0x4, R2 ;  /* 0x0000000400022825 */ /* 0x008fe800078e0202 */
[----:B------:R-:W-:Y:S01]  /*56c0*/  HFMA2 R0, -RZ, RZ, 0, 5.9604644775390625e-08 ;  /* 0x00000001ff007431 */ /* 0x000fe200000001ff */
[----:B--2--5:R2:W5:Y:S04]  /*56d0*/  @P2 LDG.E R39, desc[UR6][R2.64] ;  /* 0x0000000602272981 */ /* 0x024568000c1e1900 */
[----:B------:R-:W-:Y:S01]  /*56e0*/  @!P2 PRMT R79, R0, 0x7610, R79 ;  /* 0x00007610004fa816 */ /* 0x000fe2000000004f */
[----:B--2---:R-:W3:Y:S06]  /*56f0*/  @!P2 LDC R39, c[0x0][0x880] ;  /* 0x00022000ff27ab82 */ /* 0x004eec0000000800 */
.L_x_90:
[----:B------:R-:W-:Y:S05]  /*5700*/  @!P4 BRA `(.L_x_91) ;  /* 0x000000000024c947 */ /* 0x000fea0003800000 */
[----:B------:R-:W-:Y:S01]  /*5710*/  ISETP.NE.U32.AND P2, PT, R68, RZ, PT ;  /* 0x000000ff4400720c */ /* 0x000fe20003f45070 */
[----:B------:R-:W2:Y:S03]  /*5720*/  LDCU.64 UR6, c[0x0][0x358] ;  /* 0x00006b00ff0677ac */ /* 0x000ea60008000a00 */
[----:B------:R-:W-:Y:S11]  /*5730*/  ISETP.NE.AND.EX P2, PT, R69, RZ, PT, P2 ;  /* 0x000000ff4500720c */ /* 0x000ff60003f45320 */
[----:B------:R-:W-:Y:S02]  /*5740*/  @!UPT UIADD3 URZ, UPT, UPT, URZ, URZ, URZ ;  /* 0x000000fffffff290 */ /* 0x000fe4000fffe0ff */
[----:B------:R-:W4:Y:S01]  /*5750*/  @P2 LDC.64 R2, c[0x0][0x8a8] ;  /* 0x00022a00ff022b82 */ /* 0x000f220000000a00 */
[----:B-1----:R-:W-:Y:S04]  /*5760*/  @P2 IMAD R0, R70, UR36, RZ ;  /* 0x0000002446002c24 */ /* 0x002fe8000f8e02ff */
[----:B----4-:R-:W-:Y:S05]  /*5770*/  @P2 IMAD.WIDE R2, R0, 0x4, R2 ;  /* 0x0000000400022825 */ /* 0x010fea00078e0202 */
[----:B--2--5:R2:W5:Y:S02]  /*5780*/  @P2 LDG.E R38, desc[UR6][R2.64] ;  /* 0x0000000602262981 */ /* 0x024564000c1e1900 */
[----:B--2---:R-:W4:Y:S02]  /*5790*/  @!P2 LDC R38, c[0x0][0x8a0] ;  /* 0x00022800ff26ab82 */ /* 0x004f240000000800 */
.L_x_91:
[----:B---3-5:R-:W-:Y:S01]  /*57a0*/  @P0 FSETP.NEU.AND P4, PT, R39, RZ, PT ;  /* 0x000000ff2700020b */ /* 0x028fe20003f8d000 */
[----:B-1----:R-:W-:Y:S01]  /*57b0*/  IMAD.U32 R0, RZ, RZ, UR4 ;  /* 0x00000004ff007e24 */ /* 0x002fe2000f8e00ff */
[----:B------:R-:W-:Y:S01]  /*57c0*/  @P0 LOP3.LUT P2, RZ, R79, 0xff, RZ, 0xc0, !PT ;  /* 0x000000ff4fff0812 */ /* 0x000fe2000784c0ff */
[----:B------:R-:W-:Y:S01]  /*57d0*/  BSSY B1, `(.L_x_92) ;  /* 0x0000039000017945 */ /* 0x000fe20003800000 */
[----:B------:R-:W-:Y:S02]  /*57e0*/  @P0 SEL R2, RZ, 0xffffffff, P4 ;  /* 0xffffffffff020807 */ /* 0x000fe40002000000 */
[----:B------:R-:W-:Y:S02]  /*57f0*/  CS2R R66, SRZ ;  /* 0x0000000000427805 */ /* 0x000fe4000001ff00 */
[----:B------:R-:W-:Y:S02]  /*5800*/  LEA R22, R36, UR44, 0x3 ;  /* 0x0000002c24167c11 */ /* 0x000fe4000f8e18ff */
[----:B------:R-:W-:Y:S02]  /*5810*/  CS2R R64, SRZ ;  /* 0x0000000000407805 */ /* 0x000fe4000001ff00 */
[----:B------:R-:W-:Y:S02]  /*5820*/  @P1 SEL R2, R0, R2, !P2 ;  /* 0x0000000200021207 */ /* 0x000fe40005000000 */
[----:B------:R-:W-:Y:S02]  /*5830*/  CS2R R18, SRZ ;  /* 0x0000000000127805 */ /* 0x000fe4000001ff00 */
[----:B------:R-:W-:Y:S02]  /*5840*/  SHF.L.U32 R3, R84, 0x1f, RZ ;  /* 0x0000001f54037819 */ /* 0x000fe400000006ff */
[----:B------:R-:W-:Y:S02]  /*5850*/  CS2R R16, SRZ ;  /* 0x0000000000107805 */ /* 0x000fe4000001ff00 */
[----:B------:R-:W-:Y:S02]  /*5860*/  @P0 LOP3.LUT R2, R2, 0x1, RZ, 0xc0, !PT ;  /* 0x0000000102020812 */ /* 0x000fe400078ec0ff */
[----:B------:R-:W-:Y:S02]  /*5870*/  PLOP3.LUT P5, PT, PT, PT, PT, 0x8, 0x80 ;  /* 0x000000000080781c */ /* 0x000fe40003fae170 */
[----:B------:R-:W-:Y:S02]  /*5880*/  ISETP.NE.U32.OR P1, PT, R2, 0x1, !P0 ;  /* 0x000000010200780c */ /* 0x000fe40004725470 */
[----:B------:R-:W-:Y:S11]  /*5890*/  LEA.HI R2, R36, R36, RZ, 0x1 ;  /* 0x0000002424027211 */ /* 0x000ff600078f08ff */
[----:B------:R-:W-:Y:S04]  /*58a0*/  @P1 SHF.L.U32 R0, R82, 0x1f, RZ ;  /* 0x0000001f52001819 */ /* 0x000fe800000006ff */
[----:B------:R1:W2:Y:S01]  /*58b0*/  @P1 SYNCS.PHASECHK.TRANS64.TRYWAIT P0, [UR44+0x50], R0 ;  /* 0x00005000ff0015a7 */ /* 0x0002a2000800112c */
[----:B------:R3:W3:Y:S01]  /*58c0*/  SYNCS.PHASECHK.TRANS64.TRYWAIT P4, [R22+URZ+0x90], R3 ;  /* 0x00009003160075a7 */ /* 0x0006e200080811ff */
[C---:B-1----:R-:W-:Y:S01]  /*58d0*/  IMAD.SHL.U32 R0, R2.reuse, 0x20, RZ ;  /* 0x0000002002007824 */ /* 0x042fe200078e00ff */
[----:B------:R-:W-:Y:S04]  /*58e0*/  LOP3.LUT R2, R2, 0xffe, RZ, 0xc0, !PT ;  /* 0x00000ffe02027812 */ /* 0x000fe800078ec0ff */
[----:B------:R-:W-:Y:S01]  /*58f0*/  LOP3.LUT R0, R0, 0xffffffc0, RZ, 0xc0, !PT ;  /* 0xffffffc000007812 */ /* 0x000fe200078ec0ff */
[----:B------:R-:W-:Y:S04]  /*5900*/  IMAD.IADD R2, R36, 0x1, -R2 ;  /* 0x0000000124027824 */ /* 0x000fe800078e0a02 */
[----:B------:R-:W-:Y:S04]  /*5910*/  IMAD.IADD R0, R37, 0x1, R0 ;  /* 0x0000000125007824 */ /* 0x000fe800078e0200 */
[----:B------:R-:W-:Y:S01]  /*5920*/  IMAD R2, R2, 0x100000, R0 ;  /* 0x0010000002027824 */ /* 0x000fe200078e0200 */
[----:B--2---:R-:W-:Y:S01]  /*5930*/  @P1 PLOP3.LUT P5, PT, P0, PT, PT, 0x8, 0x80 ;  /* 0x000000000080181c */ /* 0x004fe200007ae170 */
[----:B------:R-:W-:Y:S01]  /*5940*/  @!UPT UIADD3 URZ, UPT, UPT, URZ, URZ, URZ ;  /* 0x000000fffffff290 */ /* 0x000fe2000fffe0ff */
[----:B---3--:R-:W-:Y:S11]  /*5950*/  @!P1 BRA `(.L_x_93) ;  /* 0x0000000000809947 */ /* 0x008ff60003800000 */
[----:B------:R-:W-:Y:S01]  /*5960*/  ISETP.NE.U32.AND P0, PT, RZ, UR58, PT ;  /* 0x0000003aff007c0c */ /* 0x000fe2000bf05070 */
[----:B------:R-:W-:Y:S01]  /*5970*/  BSSY B0, `(.L_x_94) ;  /* 0x0000012000007945 */ /* 0x000fe20003800000 */
[----:B------:R-:W-:Y:S02]  /*5980*/  FSETP.NEU.AND P2, PT, R39, RZ, PT ;  /* 0x000000ff2700720b */ /* 0x000fe40003f4d000 */
[----:B------:R-:W-:Y:S02]  /*5990*/  CS2R R18, SRZ ;  /* 0x0000000000127805 */ /* 0x000fe4000001ff00 */
[----:B------:R-:W-:Y:S02]  /*59a0*/  ISETP.NE.AND.EX P0, PT, RZ, UR59, PT, P0 ;  /* 0x0000003bff007c0c */ /* 0x000fe4000bf05300 */
[----:B------:R-:W-:Y:S02]  /*59b0*/  CS2R R16, SRZ ;  /* 0x0000000000107805 */ /* 0x000fe4000001ff00 */
[----:B------:R-:W-:Y:S02]  /*59c0*/  LOP3.LUT P1, RZ, R79, 0xff, RZ, 0xc0, !PT ;  /* 0x000000ff4fff7812 */ /* 0x000fe4000782c0ff */
[----:B------:R-:W-:Y:S02]  /*59d0*/  CS2R R66, SRZ ;  /* 0x0000000000427805 */ /* 0x000fe4000001ff00 */
[----:B------:R-:W-:Y:S02]  /*59e0*/  SEL R0, RZ, 0xffffffff, P2 ;  /* 0xffffffffff007807 */ /* 0x000fe40001000000 */
[----:B------:R-:W-:Y:S02]  /*59f0*/  CS2R R64, SRZ ;  /* 0x0000000000407805 */ /* 0x000fe4000001ff00 */
[----:B------:R-:W-:Y:S04]  /*5a00*/  SEL R4, RZ, 0xffffffff, P0 ;  /* 0xffffffffff047807 */ /* 0x000fe80000000000 */
[----:B------:R-:W-:Y:S04]  /*5a10*/  @P3 SEL R0, R4, R0, !P1 ;  /* 0x0000000004003207 */ /* 0x000fe80004800000 */
[----:B------:R-:W-:Y:S04]  /*5a20*/  LOP3.LUT R0, R0, 0x1, RZ, 0xc0, !PT ;  /* 0x0000000100007812 */ /* 0x000fe800078ec0ff */
[----:B------:R-:W-:Y:S01]  /*5a30*/  ISETP.NE.U32.AND P0, PT, R0, 0x1, PT ;  /* 0x000000010000780c */ /* 0x000fe20003f05070 */
[----:B------:R-:W-:Y:S01]  /*5a40*/  @!UPT UIADD3 URZ, UPT, UPT, URZ, URZ, URZ ;  /* 0x000000fffffff290 */ /* 0x000fe2000fffe0ff */
[----:B------:R-:W-:Y:S11]  /*5a50*/  @!P5 BRA `(.L_x_95) ;  /* 0x00000000000cd947 */ /* 0x000ff60003800000 */
[----:B------:R-:W-:Y:S04]  /*5a60*/  SHF.L.U32 R4, R82, 0x1f, RZ ;  /* 0x0000001f52047819 */ /* 0x000fe800000006ff */
[----:B------:R-:W1:Y:S02]  /*5a70*/  SYNCS.PHASECHK.TRANS64.TRYWAIT P1, [UR44+0x50], R4 ;  /* 0x00005004ff0075a7 */ /* 0x000e64000802112c */
[----:B-1----:R-:W-:Y:S05]  /*5a80*/  @!P1 BRA `(.L_x_96) ;  /* 0x0000001400689947 */ /* 0x002fea0003800000 */
.L_x_95:
[----:B------:R-:W-:Y:S05]  /*5a90*/  BSYNC B0 ;  /* 0x0000000000007941 */ /* 0x000fea0003800000 */
.L_x_94:
[----:B------:R2:W3:Y:S01]  /*5aa0*/  @P0 LDS.128 R16, [R78+UR44+0x200] ;  /* 0x0002002c4e100984 */ /* 0x0004e20008000c00 */
[----:B------:R-:W-:Y:S01]  /*5ab0*/  UIADD3 UR4, UPT, UPT, UR44, 0x58, URZ ;  /* 0x000000582c047890 */ /* 0x000fe2000fffe0ff */
[----:B------:R-:W-:Y:S02]  /*5ac0*/  LOP3.LUT R82, R82, 0x1, RZ, 0x3c, !PT ;  /* 0x0000000152527812 */ /* 0x000fe400078e3cff */
[----:B------:R2:W1:Y:S01]  /*5ad0*/  @P0 LDS.128 R64, [R77+0x10] ;  /* 0x000010004d400984 */ /* 0x0004620000000c00 */
[----:B------:R-:W-:Y:S01]  /*5ae0*/  UPRMT UR4, UR48, 0x654, UR4 ;  /* 0x0000065430047896 */ /* 0x000fe20008000004 */
[----:B------:R-:W-:Y:S01]  /*5af0*/  @!PT LDS RZ, [RZ] ;  /* 0x00000000fffff984 */ /* 0x000fe20000000800 */
[----:B------:R-:W-:Y:S01]  /*5b00*/  @!PT LDS RZ, [RZ] ;  /* 0x00000000fffff984 */ /* 0x000fe20000000800 */
[----:B------:R-:W-:Y:S01]  /*5b10*/  @!PT LDS RZ, [RZ] ;  /* 0x00000000fffff984 */ /* 0x000fe20000000800 */
[----:B------:R-:W-:Y:S01]  /*5b20*/  @!PT LDS RZ, [RZ] ;  /* 0x00000000fffff984 */ /* 0x000fe20000000800 */
[----:B------:R5:W-:Y:S06]  /*5b30*/  MEMBAR.ALL.CTA ;  /* 0x0000000000007992 */ /* 0x000bec0000008000 */
[----:B-----5:R-:W5:Y:S02]  /*5b40*/  FENCE.VIEW.ASYNC.S ;  /* 0x00000000000073c6 */ /* 0x020f640000000000 */
[----:B-----5:R-:W-:Y:S03]  /*5b50*/  SYNCS.ARRIVE.TRANS64.RED.A1T0 RZ, [UR4], RZ ;  /* 0x000000ffffff79a7 */ /* 0x020fe60008100404 */
.L_x_93:
[----:B------:R-:W-:Y:S05]  /*5b60*/  BSYNC B1 ;  /* 0x0000000000017941 */ /* 0x000fea0003800000 */
.L_x_92:
[----:B-1----:R-:W-:Y:S04]  /*5b70*/  SHF.R.U32.HI R0, RZ, 0x15, R2 ;  /* 0x00000015ff007819 */ /* 0x002fe80000011602 */
[----:B------:R-:W-:Y:S01]  /*5b80*/  LOP3.LUT P0, RZ, R0, 0x3, R80, 0x48, !PT ;  /* 0x0000000300ff7812 */ /* 0x000fe20007804850 */
[----:B------:R-:W-:Y:S01]  /*5b90*/  @!UPT UIADD3 URZ, UPT, UPT, URZ, URZ, URZ ;  /* 0x000000fffffff290 */ /* 0x000fe2000fffe0ff */
[----:B------:R-:W-:Y:S11]  /*5ba0*/  @P4 BRA `(.L_x_97) ;  /* 0x0000000000084947 */ /* 0x000ff60003800000 */
[----:B------:R-:W1:Y:S02]  /*5bb0*/  SYNCS.PHASECHK.TRANS64.TRYWAIT P1, [R22+URZ+0x90], R3 ;  /* 0x00009003160075a7 */ /* 0x000e6400080211ff */
[----:B-1----:R-:W-:Y:S05]  /*5bc0*/  @!P1 BRA `(.L_x_98) ;  /* 0x0000001400309947 */ /* 0x002fea0003800000 */
.L_x_97:
[----:B------:R-:W-:Y:S05]  /*5bd0*/  @!P0 BRA `(.L_x_99) ;  /* 0x0000000000408947 */ /* 0x000fea0003800000 */
[----:B------:R-:W1:Y:S01]  /*5be0*/  LDCU.64 UR8, c[0x4][0x70] ;  /* 0x01000e00ff0877ac */ /* 0x000e620008000a00 */
[----:B------:R-:W-:Y:S01]  /*5bf0*/  MOV R15, 0x0 ;  /* 0x00000000000f7802 */ /* 0x000fe20000000f00 */
[----:B------:R-:W-:Y:S02]  /*5c00*/  HFMA2 R12, -RZ, RZ, 0, 5.9604644775390625e-08 ;  /* 0x00000001ff0c7431 */ /* 0x000fe400000001ff */
[----:B------:R-:W-:Y:S02]  /*5c10*/  IMAD.MOV.U32 R8, RZ, RZ, 0x192 ;  /* 0x00000192ff087424 */ /* 0x000fe400078e00ff */
[----:B------:R-:W-:Y:S01]  /*5c20*/  IMAD.MOV.U32 R13, RZ, RZ, RZ ;  /* 0x000000ffff0d7224 */ /* 0x000fe200078e00ff */
[----:B------:R-:W5:Y:S01]  /*5c30*/  LDCU.64 UR6, c[0x4][0x78] ;  /* 0x01000f00ff0677ac */ /* 0x000f620008000a00 */
[----:B------:R-:W2:Y:S01]  /*5c40*/  LDC.64 R14, c[0x4][R15] ;  /* 0x010000000f0e7b82 */ /* 0x000ea20000000a00 */
[----:B------:R-:W3:Y:S01]  /*5c50*/  LDCU.64 UR4, c[0x4][0x10] ;  /* 0x01000200ff0477ac */ /* 0x000ee20008000a00 */
[----:B-1----:R-:W-:Y:S01]  /*5c60*/  MOV R5, UR9 ;  /* 0x0000000900057c02 */ /* 0x002fe20008000f00 */
[----:B------:R-:W-:Y:S01]  /*5c70*/  IMAD.U32 R4, RZ, RZ, UR8 ;  /* 0x00000008ff047e24 */ /* 0x000fe2000f8e00ff */
[----:B-----5:R-:W-:Y:S01]  /*5c80*/  MOV R7, UR7 ;  /* 0x0000000700077c02 */ /* 0x020fe20008000f00 */
[----:B------:R-:W-:Y:S01]  /*5c90*/  IMAD.U32 R6, RZ, RZ, UR6 ;  /* 0x00000006ff067e24 */ /* 0x000fe2000f8e00ff */
[----:B---3--:R-:W-:Y:S01]  /*5ca0*/  MOV R11, UR5 ;  /* 0x00000005000b7c02 */ /* 0x008fe20008000f00 */
[----:B------:R-:W-:Y:S02]  /*5cb0*/  IMAD.U32 R10, RZ, RZ, UR4 ;  /* 0x00000004ff0a7e24 */ /* 0x000fe4000f8e00ff */
[----:B------:R-:W-:Y:S07]  /*5cc0*/  LEPC R20, `(.L_x_99) ;  /* 0x000000001014794e */ /* 0x000fee0000000000 */
[----:B--2-4-:R-:W-:Y:S05]  /*5cd0*/  CALL.ABS.NOINC R14 ;  /* 0x000000000e007343 */ /* 0x014fea0003c00000 */
.L_x_99:
[----:B------:R-:W-:Y:S01]  /*5ce0*/  LOP3.LUT P0, RZ, R76, 0x60, RZ, 0xc0, !PT ;  /* 0x000000604cff7812 */ /* 0x000fe2000780c0ff */
[----:B------:R-:W-:Y:S05]  /*5cf0*/  WARPSYNC.ALL ;  /* 0x0000000000007948 */ /* 0x000fea0003800000 */
[----:B------:R-:W-:Y:S01]  /*5d00*/  R2UR UR4, R2 ;  /* 0x00000000020472ca */ /* 0x000fe200000e0000 */
[----:B------:R-:W-:Y:S01]  /*5d10*/  BSSY.RECONVERGENT B0, `(.L_x_100) ;  /* 0x000009f000007945 */ /* 0x000fe20003800200 */
[-C--:B---3--:R-:W-:Y:S02]  /*5d20*/  F2FP.F16.E5M2.UNPACK_B R2, R16.reuse ;  /* 0x00000010ff02723e */ /* 0x088fe400020004ff */
[----:B------:R-:W-:Y:S02]  /*5d30*/  F2FP.F16.E5M2.UNPACK_B R16, R16.H1 ;  /* 0x00000010ff10723e */ /* 0x000fe400030004ff */
[----:B------:R-:W-:Y:S01]  /*5d40*/  R2UR UR5, R22 ;  /* 0x00000000160572ca */ /* 0x000fe200000e0000 */
[----:B------:R-:W-:Y:S01]  /*5d50*/  HADD2.F32 R0, -RZ, R2.H0_H0 ;  /* 0x20000002ff007230 */ /* 0x000fe20000004100 */
[-C--:B------:R-:W-:Y:S01]  /*5d60*/  F2FP.F16.E5M2.UNPACK_B R42, R17.reuse ;  /* 0x00000011ff2a723e */ /* 0x080fe200020004ff */
[--C-:B------:R-:W-:Y:S01]  /*5d70*/  HADD2.F32 R3, -RZ, R16.reuse.H0_H0 ;  /* 0x20000010ff037230 */ /* 0x100fe20000004100 */
[----:B------:R-:W-:Y:S01]  /*5d80*/  F2FP.F16.E5M2.UNPACK_B R44, R17.H1 ;  /* 0x00000011ff2c723e */ /* 0x000fe200030004ff */
[----:B------:R-:W-:Y:S01]  /*5d90*/  HADD2.F32 R40, -RZ, R16.H1_H1 ;  /* 0x30000010ff287230 */ /* 0x000fe20000004100 */
[-C--:B------:R-:W-:Y:S01]  /*5da0*/  F2FP.F16.E5M2.UNPACK_B R46, R18.reuse ;  /* 0x00000012ff2e723e */ /* 0x080fe200020004ff */
[----:B------:R-:W-:Y:S01]  /*5db0*/  HADD2.F32 R2, -RZ, R2.H1_H1 ;  /* 0x30000002ff027230 */ /* 0x000fe20000004100 */
[----:B------:R-:W-:Y:S01]  /*5dc0*/  F2FP.F16.E5M2.UNPACK_B R48, R18.H1 ;  /* 0x00000012ff30723e */ /* 0x000fe200030004ff */
[--C-:B------:R-:W-:Y:S01]  /*5dd0*/  HADD2.F32 R41, -RZ, R42.reuse.H0_H0 ;  /* 0x2000002aff297230 */ /* 0x100fe20000004100 */
[-C--:B------:R-:W-:Y:S01]  /*5de0*/  F2FP.F16.E5M2.UNPACK_B R50, R19.reuse ;  /* 0x00000013ff32723e */ /* 0x080fe200020004ff */
[----:B------:R-:W-:Y:S01]  /*5df0*/  HADD2.F32 R42, -RZ, R42.H1_H1 ;  /* 0x3000002aff2a7230 */ /* 0x000fe20000004100 */
[----:B------:R-:W-:Y:S01]  /*5e00*/  F2FP.F16.E5M2.UNPACK_B R52, R19.H1 ;  /* 0x00000013ff34723e */ /* 0x000fe200030004ff */
[----:B------:R-:W-:Y:S01]  /*5e10*/  HADD2.F32 R43, -RZ, R44.H0_H0 ;  /* 0x2000002cff2b7230 */ /* 0x000fe20000004100 */
[----:B------:R-:W-:Y:S01]  /*5e20*/  LDTM.16dp32bit_t0_t15.x32 R4, tmem[UR4] ;  /* 0x00000004000479ee */ /* 0x000fe20008a80000 */
[----:B------:R-:W1:Y:S01]  /*5e30*/  LDTM.16dp32bit_t16_t31.x32 R4, tmem[UR4+0x20] ;  /* 0x00002004000479ee */ /* 0x000e620008aa0000 */
[----:B------:R-:W-:Y:S01]  /*5e40*/  NOP ;  /* 0x0000000000007918 */ /* 0x000fe20000000000 */
[----:B------:R-:W-:Y:S01]  /*5e50*/  UIADD3 UR4, UPT, UPT, UR5, 0xb0, URZ ;  /* 0x000000b005047890 */ /* 0x000fe2000fffe0ff */
[--C-:B------:R-:W-:Y:S01]  /*5e60*/  HADD2.F32 R45, -RZ, R46.reuse.H0_H0 ;  /* 0x2000002eff2d7230 */ /* 0x100fe20000004100 */
[----:B------:R-:W-:Y:S01]  /*5e70*/  F2FP.F16.E5M2.UNPACK_B R54, R64 ;  /* 0x00000040ff36723e */ /* 0x000fe200020004ff */
[----:B------:R-:W-:Y:S01]  /*5e80*/  HADD2.F32 R46, -RZ, R46.H1_H1 ;  /* 0x3000002eff2e7230 */ /* 0x000fe20000004100 */
[----:B------:R-:W-:Y:S01]  /*5e90*/  UPRMT UR4, UR48, 0x654, UR4 ;  /* 0x0000065430047896 */ /* 0x000fe20008000004 */
[--C-:B------:R-:W-:Y:S01]  /*5ea0*/  HADD2.F32 R49, -RZ, R50.reuse.H0_H0 ;  /* 0x20000032ff317230 */ /* 0x100fe20000004100 */
[-C--:B------:R-:W-:Y:S01]  /*5eb0*/  F2FP.F16.E5M2.UNPACK_B R58, R65.reuse ;  /* 0x00000041ff3a723e */ /* 0x080fe200020004ff */
[----:B------:R-:W-:Y:S01]  /*5ec0*/  HADD2.F32 R50, -RZ, R50.H1_H1 ;  /* 0x30000032ff327230 */ /* 0x000fe20000004100 */
[----:B------:R-:W-:Y:S01]  /*5ed0*/  F2FP.F16.E5M2.UNPACK_B R62, R66 ;  /* 0x00000042ff3e723e */ /* 0x000fe200020004ff */
[--C-:B------:R-:W-:Y:S01]  /*5ee0*/  HADD2.F32 R53, -RZ, R54.reuse.H0_H0 ;  /* 0x20000036ff357230 */ /* 0x100fe20000004100 */
[----:B------:R-:W-:Y:S01]  /*5ef0*/  F2FP.F16.E5M2.UNPACK_B R56, R64.H1 ;  /* 0x00000040ff38723e */ /* 0x000fe200030004ff */
[----:B------:R-:W-:Y:S01]  /*5f00*/  HADD2.F32 R54, -RZ, R54.H1_H1 ;  /* 0x30000036ff367230 */ /* 0x000fe20000004100 */
[----:B------:R-:W-:Y:S01]  /*5f10*/  F2FP.F16.E5M2.UNPACK_B R60, R65.H1 ;  /* 0x00000041ff3c723e */ /* 0x000fe200030004ff */
[----:B-1----:R-:W-:Y:S01]  /*5f20*/  SYNCS.ARRIVE.TRANS64.RED.A1T0 RZ, [UR4], RZ ;  /* 0x000000ffffff79a7 */ /* 0x002fe20008100404 */
[--C-:B------:R-:W-:Y:S01]  /*5f30*/  HADD2.F32 R57, -RZ, R58.reuse.H0_H0 ;  /* 0x2000003aff397230 */ /* 0x100fe20000004100 */
[-C--:B------:R-:W-:Y:S01]  /*5f40*/  F2FP.F16.E5M2.UNPACK_B R65, R67.reuse ;  /* 0x00000043ff41723e */ /* 0x080fe200020004ff */
[----:B------:R-:W-:Y:S01]  /*5f50*/  HADD2.F32 R58, -RZ, R58.H1_H1 ;  /* 0x3000003aff3a7230 */ /* 0x000fe20000004100 */
[----:B------:R-:W-:Y:S01]  /*5f60*/  F2FP.F16.E5M2.UNPACK_B R64, R66.H1 ;  /* 0x00000042ff40723e */ /* 0x000fe200030004ff */
[--C-:B------:R-:W-:Y:S01]  /*5f70*/  HADD2.F32 R61, -RZ, R62.reuse.H0_H0 ;  /* 0x2000003eff3d7230 */ /* 0x100fe20000004100 */
[----:B------:R-:W-:Y:S01]  /*5f80*/  F2FP.F16.E5M2.UNPACK_B R67, R67.H1 ;  /* 0x00000043ff43723e */ /* 0x000fe200030004ff */
[----:B------:R-:W-:Y:S01]  /*5f90*/  HADD2.F32 R62, -RZ, R62.H1_H1 ;  /* 0x3000003eff3e7230 */ /* 0x000fe20000004100 */
[----:B------:R-:W-:Y:S01]  /*5fa0*/  IADD3 R36, PT, PT, R36, 0x1, RZ ;  /* 0x0000000124247810 */ /* 0x000fe20007ffe0ff */
[C---:B----4-:R-:W-:Y:S01]  /*5fb0*/  FMUL R4, R38.reuse, R4 ;  /* 0x0000000426047220 */ /* 0x050fe20000400000 */
[C---:B------:R-:W-:Y:S01]  /*5fc0*/  FMUL R5, R38.reuse, R5 ;  /* 0x0000000526057220 */ /* 0x040fe20000400000 */
[C---:B------:R-:W-:Y:S01]  /*5fd0*/  FMUL R8, R38.reuse, R8 ;  /* 0x0000000826087220 */ /* 0x040fe20000400000 */
[C---:B------:R-:W-:Y:S01]  /*5fe0*/  FMUL R9, R38.reuse, R9 ;  /* 0x0000000926097220 */ /* 0x040fe20000400000 */
[C---:B------:R-:W-:Y:S01]  /*5ff0*/  FFMA R4, R39.reuse, R0, R4 ;  /* 0x0000000027047223 */ /* 0x040fe20000000004 */
[C---:B------:R-:W-:Y:S01]  /*6000*/  FFMA R5, R39.reuse, R2, R5 ;  /* 0x0000000227057223 */ /* 0x040fe20000000005 */
[C---:B------:R-:W-:Y:S01]  /*6010*/  FMUL R12, R38.reuse, R12 ;  /* 0x0000000c260c7220 */ /* 0x040fe20000400000 */
        /* <DEDUP_REMOVED lines=10> */
[----:B------:R-:W-:Y:S02]  /*60c0*/  HADD2.F32 R44, -RZ, R44.H1_H1 ;  /* 0x3000002cff2c7230 */ /* 0x000fe40000004100 */
[C---:B------:R-:W-:Y:S01]  /*60d0*/  FMUL R10, R38.reuse, R10 ;  /* 0x0000000a260a7220 */ /* 0x040fe20000400000 */
[C---:B------:R-:W-:Y:S01]  /*60e0*/  FFMA R6, R39.reuse, R3, R6 ;  /* 0x0000000327067223 */ /* 0x040fe20000000006 */
[C---:B------:R-:W-:Y:S01]  /*60f0*/  FFMA R7, R39.reuse, R40, R7 ;  /* 0x0000002827077223 */ /* 0x040fe20000000007 */
[C---:B------:R-:W-:Y:S01]  /*6100*/  FFMA R8, R39.reuse, R41, R8 ;  /* 0x0000002927087223 */ /* 0x040fe20000000008 */
[C---:B------:R-:W-:Y:S01]  /*6110*/  FFMA R9, R39.reuse, R42, R9 ;  /* 0x0000002a27097223 */ /* 0x040fe20000000009 */
[----:B------:R-:W-:Y:S01]  /*6120*/  FFMA R10, R39, R43, R10 ;  /* 0x0000002b270a7223 */ /* 0x000fe2000000000a */
[--C-:B------:R-:W-:Y:S01]  /*6130*/  HADD2.F32 R40, -RZ, R65.reuse.H0_H0 ;  /* 0x20000041ff287230 */ /* 0x100fe20000004100 */
[----:B------:R-:W-:Y:S01]  /*6140*/  F2FP.SATFINITE.E5M2.F32.PACK_AB_MERGE_C R86, R7, R6, RZ ;  /* 0x000000060756723e */ /* 0x000fe200048060ff */
[C---:B------:R-:W-:Y:S01]  /*6150*/  FMUL R7, R38.reuse, R24 ;  /* 0x0000001826077220 */ /* 0x040fe20000400000 */
[C---:B------:R-:W-:Y:S01]  /*6160*/  FMUL R24, R38.reuse, R29 ;  /* 0x0000001d26187220 */ /* 0x040fe20000400000 */
[C---:B------:R-:W-:Y:S01]  /*6170*/  FMUL R29, R38.reuse, R34 ;  /* 0x00000022261d7220 */ /* 0x040fe20000400000 */
[----:B------:R-:W-:Y:S02]  /*6180*/  HADD2.F32 R65, -RZ, R65.H1_H1 ;  /* 0x30000041ff417230 */ /* 0x000fe40000004100 */
[C---:B------:R-:W-:Y:S01]  /*6190*/  FMUL R11, R38.reuse, R11 ;  /* 0x0000000b260b7220 */ /* 0x040fe20000400000 */
[--C-:B------:R-:W-:Y:S02]  /*61a0*/  HADD2.F32 R47, -RZ, R48.reuse.H0_H0 ;  /* 0x20000030ff2f7230 */ /* 0x100fe40000004100 */
[C---:B------:R-:W-:Y:S01]  /*61b0*/  FMUL R14, R38.reuse, R14 ;  /* 0x0000000e260e7220 */ /* 0x040fe20000400000 */
[----:B------:R-:W-:Y:S02]  /*61c0*/  HADD2.F32 R48, -RZ, R48.H1_H1 ;  /* 0x30000030ff307230 */ /* 0x000fe40000004100 */
[C---:B------:R-:W-:Y:S01]  /*61d0*/  FFMA R11, R39.reuse, R44, R11 ;  /* 0x0000002c270b7223 */ /* 0x040fe2000000000b */
[C---:B------:R-:W-:Y:S01]  /*61e0*/  FFMA R12, R39.reuse, R45, R12 ;  /* 0x0000002d270c7223 */ /* 0x040fe2000000000c */
[C---:B------:R-:W-:Y:S01]  /*61f0*/  FFMA R13, R39.reuse, R46, R13 ;  /* 0x0000002e270d7223 */ /* 0x040fe2000000000d */
[----:B------:R-:W-:Y:S01]  /*6200*/  FFMA R14, R39, R47, R14 ;  /* 0x0000002f270e7223 */ /* 0x000fe2000000000e */
[C---:B------:R-:W-:Y:S01]  /*6210*/  FMUL R15, R38.reuse, R15 ;  /* 0x0000000f260f7220 */ /* 0x040fe20000400000 */
[--C-:B------:R-:W-:Y:S01]  /*6220*/  HADD2.F32 R51, -RZ, R52.reuse.H0_H0 ;  /* 0x20000034ff337230 */ /* 0x100fe20000004100 */
[----:B------:R-:W-:Y:S01]  /*6230*/  F2FP.SATFINITE.E5M2.F32.PACK_AB_MERGE_C R10, R11, R10, RZ ;  /* 0x0000000a0b0a723e */ /* 0x000fe200048060ff */
[----:B------:R-:W-:Y:S02]  /*6240*/  HADD2.F32 R52, -RZ, R52.H1_H1 ;  /* 0x30000034ff347230 */ /* 0x000fe40000004100 */
[C---:B------:R-:W-:Y:S01]  /*6250*/  FFMA R15, R39.reuse, R48, R15 ;  /* 0x00000030270f7223 */ /* 0x040fe2000000000f */
[C---:B------:R-:W-:Y:S01]  /*6260*/  FFMA R16, R39.reuse, R49, R16 ;  /* 0x0000003127107223 */ /* 0x040fe20000000010 */
[C---:B------:R-:W-:Y:S01]  /*6270*/  FFMA R17, R39.reuse, R50, R17 ;  /* 0x0000003227117223 */ /* 0x040fe20000000011 */
[C---:B------:R-:W-:Y:S01]  /*6280*/  FMUL R18, R38.reuse, R18 ;  /* 0x0000001226127220 */ /* 0x040fe20000400000 */
[C---:B------:R-:W-:Y:S01]  /*6290*/  FMUL R19, R38.reuse, R19 ;  /* 0x0000001326137220 */ /* 0x040fe20000400000 */
[--C-:B------:R-:W-:Y:S02]  /*62a0*/  HADD2.F32 R55, -RZ, R56.reuse.H0_H0 ;  /* 0x20000038ff377230 */ /* 0x100fe40000004100 */
[C---:B------:R-:W-:Y:S01]  /*62b0*/  FMUL R3, R38.reuse, R22 ;  /* 0x0000001626037220 */ /* 0x040fe20000400000 */
[C---:B------:R-:W-:Y:S01]  /*62c0*/  FFMA R18, R39.reuse, R51, R18 ;  /* 0x0000003327127223 */ /* 0x040fe20000000012 */
[----:B------:R-:W-:Y:S02]  /*62d0*/  HADD2.F32 R56, -RZ, R56.H1_H1 ;  /* 0x30000038ff387230 */ /* 0x000fe40000004100 */
[C---:B------:R-:W-:Y:S01]  /*62e0*/  FFMA R19, R39.reuse, R52, R19 ;  /* 0x0000003427137223 */ /* 0x040fe20000000013 */
[C---:B------:R-:W-:Y:S01]  /*62f0*/  FMUL R6, R38.reuse, R23 ;  /* 0x0000001726067220 */ /* 0x040fe20000400000 */
[C---:B------:R-:W-:Y:S01]  /*6300*/  FFMA R0, R39.reuse, R53, R0 ;  /* 0x0000003527007223 */ /* 0x040fe20000000000 */
[C---:B------:R-:W-:Y:S01]  /*6310*/  FFMA R2, R39.reuse, R54, R2 ;  /* 0x0000003627027223 */ /* 0x040fe20000000002 */
[--C-:B------:R-:W-:Y:S02]  /*6320*/  HADD2.F32 R59, -RZ, R60.reuse.H0_H0 ;  /* 0x2000003cff3b7230 */ /* 0x100fe40000004100 */
[C---:B------:R-:W-:Y:S01]  /*6330*/  FFMA R3, R39.reuse, R55, R3 ;  /* 0x0000003727037223 */ /* 0x040fe20000000003 */
[----:B------:R-:W-:Y:S02]  /*6340*/  HADD2.F32 R60, -RZ, R60.H1_H1 ;  /* 0x3000003cff3c7230 */ /* 0x000fe40000004100 */
[C---:B------:R-:W-:Y:S01]  /*6350*/  FMUL R21, R38.reuse, R26 ;  /* 0x0000001a26157220 */ /* 0x040fe20000400000 */
[C---:B------:R-:W-:Y:S01]  /*6360*/  FMUL R22, R38.reuse, R27 ;  /* 0x0000001b26167220 */ /* 0x040fe20000400000 */
[C---:B------:R-:W-:Y:S01]  /*6370*/  FFMA R6, R39.reuse, R56, R6 ;  /* 0x0000003827067223 */ /* 0x040fe20000000006 */
[C---:B------:R-:W-:Y:S01]  /*6380*/  FFMA R7, R39.reuse, R57, R7 ;  /* 0x0000003927077223 */ /* 0x040fe20000000007 */
[C---:B------:R-:W-:Y:S01]  /*6390*/  FMUL R23, R38.reuse, R28 ;  /* 0x0000001c26177220 */ /* 0x040fe20000400000 */
[C---:B------:R-:W-:Y:S01]  /*63a0*/  FFMA R20, R39.reuse, R58, R20 ;  /* 0x0000003a27147223 */ /* 0x040fe20000000014 */
[--C-:B------:R-:W-:Y:S02]  /*63b0*/  HADD2.F32 R63, -RZ, R64.reuse.H0_H0 ;  /* 0x20000040ff3f7230 */ /* 0x100fe40000004100 */
[C---:B------:R-:W-:Y:S01]  /*63c0*/  FFMA R21, R39.reuse, R59, R21 ;  /* 0x0000003b27157223 */ /* 0x040fe20000000015 */
[----:B------:R-:W-:Y:S02]  /*63d0*/  HADD2.F32 R64, -RZ, R64.H1_H1 ;  /* 0x30000040ff407230 */ /* 0x000fe40000004100 */
[C---:B------:R-:W-:Y:S01]  /*63e0*/  FFMA R22, R39.reuse, R60, R22 ;  /* 0x0000003c27167223 */ /* 0x040fe20000000016 */
[C---:B------:R-:W-:Y:S01]  /*63f0*/  FMUL R26, R38.reuse, R31 ;  /* 0x0000001f261a7220 */ /* 0x040fe20000400000 */
[C---:B------:R-:W-:Y:S01]  /*6400*/  FMUL R27, R38.reuse, R32 ;  /* 0x00000020261b7220 */ /* 0x040fe20000400000 */
[C---:B------:R-:W-:Y:S01]  /*6410*/  FFMA R23, R39.reuse, R61, R23 ;  /* 0x0000003d27177223 */ /* 0x040fe20000000017 */
[----:B------:R-:W-:Y:S01]  /*6420*/  FMUL R28, R38, R33 ;  /* 0x00000021261c7220 */ /* 0x000fe20000400000 */
[C---:B------:R-:W-:Y:S01]  /*6430*/  FFMA R24, R39.reuse, R62, R24 ;  /* 0x0000003e27187223 */ /* 0x040fe20000000018 */
[--C-:B------:R-:W-:Y:S02]  /*6440*/  HADD2.F32 R66, -RZ, R67.reuse.H0_H0 ;  /* 0x20000043ff427230 */ /* 0x100fe40000004100 */
[C---:B------:R-:W-:Y:S01]  /*6450*/  FFMA R25, R39.reuse, R63, R25 ;  /* 0x0000003f27197223 */ /* 0x040fe20000000019 */
[----:B------:R-:W-:Y:S02]  /*6460*/  HADD2.F32 R67, -RZ, R67.H1_H1 ;  /* 0x30000043ff437230 */ /* 0x000fe40000004100 */
[----:B------:R-:W-:Y:S01]  /*6470*/  FFMA R26, R39, R64, R26 ;  /* 0x00000040271a7223 */ /* 0x000fe2000000001a */
[----:B------:R-:W-:Y:S01]  /*6480*/  F2FP.SATFINITE.E5M2.F32.PACK_AB_MERGE_C R14, R15, R14, RZ ;  /* 0x0000000e0f0e723e */ /* 0x000fe200048060ff */
[----:B------:R-:W-:Y:S01]  /*6490*/  FFMA R27, R39, R40, R27 ;  /* 0x00000028271b7223 */ /* 0x000fe2000000001b */
[----:B------:R-:W-:Y:S01]  /*64a0*/  F2FP.SATFINITE.E5M2.F32.PACK_AB_MERGE_C R18, R19, R18, RZ ;  /* 0x000000121312723e */ /* 0x000fe200048060ff */
[C---:B------:R-:W-:Y:S01]  /*64b0*/  FFMA R28, R39.reuse, R65, R28 ;  /* 0x00000041271c7223 */ /* 0x040fe2000000001c */
[C---:B------:R-:W-:Y:S01]  /*64c0*/  FFMA R29, R39.reuse, R66, R29 ;  /* 0x00000042271d7223 */ /* 0x040fe2000000001d */
[----:B------:R-:W-:Y:S01]  /*64d0*/  FFMA R30, R39, R67, R30 ;  /* 0x00000043271e7223 */ /* 0x000fe2000000001e */
[----:B------:R-:W-:Y:S02]  /*64e0*/  F2FP.SATFINITE.E5M2.F32.PACK_AB_MERGE_C R32, R5, R4, R86 ;  /* 0x000000040520723e */ /* 0x000fe40004806056 */
[----:B------:R-:W-:Y:S02]  /*64f0*/  F2FP.SATFINITE.E5M2.F32.PACK_AB_MERGE_C R33, R9, R8, R10 ;  /* 0x000000080921723e */ /* 0x000fe4000480600a */
[----:B------:R-:W-:Y:S02]  /*6500*/  F2FP.SATFINITE.E5M2.F32.PACK_AB_MERGE_C R34, R13, R12, R14 ;  /* 0x0000000c0d22723e */ /* 0x000fe4000480600e */
[----:B------:R-:W-:Y:S02]  /*6510*/  F2FP.SATFINITE.E5M2.F32.PACK_AB_MERGE_C R35, R17, R16, R18 ;  /* 0x000000101123723e */ /* 0x000fe40004806012 */
[----:B------:R-:W-:Y:S02]  /*6520*/  F2FP.SATFINITE.E5M2.F32.PACK_AB_MERGE_C R3, R6, R3, RZ ;  /* 0x000000030603723e */ /* 0x000fe400048060ff */
[----:B------:R-:W-:Y:S01]  /*6530*/  F2FP.SATFINITE.E5M2.F32.PACK_AB_MERGE_C R5, R22, R21, RZ ;  /* 0x000000151605723e */ /* 0x000fe200048060ff */
[----:B------:R1:W-:Y:S01]  /*6540*/  STS.128 [R78+UR44+0x1200], R32 ;  /* 0x001200204e007988 */ /* 0x0003e20008000c2c */
[----:B------:R-:W-:Y:S02]  /*6550*/  F2FP.SATFINITE.E5M2.F32.PACK_AB_MERGE_C R6, R26, R25, RZ ;  /* 0x000000191a06723e */ /* 0x000fe400048060ff */
[----:B------:R-:W-:Y:S02]  /*6560*/  F2FP.SATFINITE.E5M2.F32.PACK_AB_MERGE_C R29, R30, R29, RZ ;  /* 0x0000001d1e1d723e */ /* 0x000fe400048060ff */
[----:B------:R-:W-:Y:S02]  /*6570*/  F2FP.SATFINITE.E5M2.F32.PACK_AB_MERGE_C R5, R20, R7, R5 ;  /* 0x000000071405723e */ /* 0x000fe40004806005 */
[----:B------:R-:W-:Y:S02]  /*6580*/  F2FP.SATFINITE.E5M2.F32.PACK_AB_MERGE_C R4, R2, R0, R3 ;  /* 0x000000000204723e */ /* 0x000fe40004806003 */
[----:B------:R-:W-:Y:S02]  /*6590*/  F2FP.SATFINITE.E5M2.F32.PACK_AB_MERGE_C R6, R24, R23, R6 ;  /* 0x000000171806723e */ /* 0x000fe40004806006 */
[----:B------:R-:W-:Y:S05]  /*65a0*/  F2FP.SATFINITE.E5M2.F32.PACK_AB_MERGE_C R7, R28, R27, R29 ;  /* 0x0000001b1c07723e */ /* 0x000fea000480601d */
[----:B------:R1:W-:Y:S01]  /*65b0*/  STS.128 [R77+0x1010], R4 ;  /* 0x001010044d007388 */ /* 0x0003e20000000c00 */
[----:B------:R-:W-:Y:S01]  /*65c0*/  @!PT LDS RZ, [RZ] ;  /* 0x00000000fffff984 */ /* 0x000fe20000000800 */
[----:B------:R-:W-:Y:S01]  /*65d0*/  @!PT LDS RZ, [RZ] ;  /* 0x00000000fffff984 */ /* 0x000fe20000000800 */
[----:B------:R-:W-:Y:S01]  /*65e0*/  @!PT LDS RZ, [RZ] ;  /* 0x00000000fffff984 */ /* 0x000fe20000000800 */
[----:B------:R-:W-:Y:S01]  /*65f0*/  @!PT LDS RZ, [RZ] ;  /* 0x00000000fffff984 */ /* 0x000fe20000000800 */
[----:B------:R3:W-:Y:S07]  /*6600*/  MEMBAR.ALL.CTA ;  /* 0x0000000000007992 */ /* 0x0007ee0000008000 */
[----:B---3--:R-:W3:Y:S02]  /*6610*/  FENCE.VIEW.ASYNC.S ;  /* 0x00000000000073c6 */ /* 0x008ee40000000000 */
[----:B---3--:R-:W-:Y:S06]  /*6620*/  BAR.SYNC.DEFER_BLOCKING 0x1, 0x80 ;  /* 0x0042000000007b1d */ /* 0x008fec0000010000 */
[----:B------:R-:W-:Y:S05]  /*6630*/  @P0 BRA `(.L_x_101) ;  /* 0x0000000000300947 */ /* 0x000fea0003800000 */
[----:B------:R-:W-:Y:S02]  /*6640*/  UIADD3 UR4, UPT, UPT, UR44, 0x1200, URZ ;  /* 0x000012002c047890 */ /* 0x000fe4000fffe0ff */
[----:B------:R-:W-:Y:S02]  /*6650*/  USHF.L.U32 UR9, UR45, 0x6, URZ ;  /* 0x000000062d097899 */ /* 0x000fe400080006ff */
[----:B------:R-:W-:Y:S02]  /*6660*/  USHF.L.U32 UR10, UR46, 0x6, URZ ;  /* 0x000000062e0a7899 */ /* 0x000fe400080006ff */
[----:B------:R-:W-:Y:S01]  /*6670*/  MOV R85, UR4 ;  /* 0x0000000400557c02 */ /* 0x000fe20008000f00 */
[----:B------:R-:W-:Y:S01]  /*6680*/  UIADD3 UR4, UP0, UPT, UR62, 0x680, URZ ;  /* 0x000006803e047890 */ /* 0x000fe2000ff1e0ff */
[----:B------:R-:W-:Y:S02]  /*6690*/  UMOV UR11, UR36 ;  /* 0x00000024000b7c82 */ /* 0x000fe40008000000 */
[----:B------:R-:W-:Y:S01]  /*66a0*/  R2UR UR8, R85 ;  /* 0x00000000550872ca */ /* 0x000fe200000e0000 */
[----:B------:R-:W-:Y:S11]  /*66b0*/  UIADD3.X UR5, UPT, UPT, URZ, UR63, URZ, UP0, !UPT ;  /* 0x0000003fff057290 */ /* 0x000ff600087fe4ff */
[----:B------:R-:W-:Y:S01]  /*66c0*/  @!UPT UIADD3 URZ, UPT, UPT, URZ, URZ, URZ ;  /* 0x000000fffffff290 */ /* 0x000fe2000fffe0ff */
[----:B------:R3:W-:Y:S01]  /*66d0*/  UTMASTG.3D [UR8], [UR4] ;  /* 0x00000008040073b5 */ /* 0x0007e20008010000 */
[----:B------:R0:W-:Y:S01]  /*66e0*/  UTMACMDFLUSH ;  /* 0x00000000000079b7 */ /* 0x0001e20000000000 */
[----:B---3--:R-:W-:Y:S04]  /*66f0*/  DEPBAR.LE SB0, 0x0 ;  /* 0x000080000000791a */ /* 0x008fe80000000000 */
.L_x_101:
[----:B------:R-:W-:Y:S05]  /*6700*/  BSYNC.RECONVERGENT B0 ;  /* 0x0000000000007941 */ /* 0x000fea0003800200 */
.L_x_100:
[----:B------:R-:W-:Y:S01]  /*6710*/  BAR.SYNC.DEFER_BLOCKING 0x1, 0x80 ;  /* 0x0042000000007b1d */ /* 0x000fe20000010000 */
[----:B------:R-:W-:Y:S01]  /*6720*/  ISETP.NE.AND P0, PT, R81, 0x2, PT ;  /* 0x000000025100780c */ /* 0x000fe20003f05270 */
[----:B------:R-:W-:Y:S01]  /*6730*/  UISETP.NE.AND UP0, UPT, UR47, URZ, UPT ;  /* 0x000000ff2f00728c */ /* 0x000fe2000bf05270 */
[----:B------:R-:W-:Y:S01]  /*6740*/  ISETP.NE.AND P1, PT, R36, 0x4, PT ;  /* 0x000000042400780c */ /* 0x000fe20003f25270 */
[----:B------:R-:W-:Y:S01]  /*6750*/  UIADD3 UR45, UPT, UPT, UR37, UR57, URZ ;  /* 0x00000039252d7290 */ /* 0x000fe2000fffe0ff */
[----:B------:R-:W-:Y:S01]  /*6760*/  SEL R2, RZ, 0x1, P0 ;  /* 0x00000001ff027807 */ /* 0x000fe20000000000 */
[----:B------:R-:W-:Y:S01]  /*6770*/  UIADD3 UR46, UPT, UPT, UR38, UR60, URZ ;  /* 0x0000003c262e7290 */ /* 0x000fe2000fffe0ff */
[----:B------:R-:W-:Y:S02]  /*6780*/  SEL R0, RZ, 0x1, P1 ;  /* 0x00000001ff007807 */ /* 0x000fe40000800000 */
[----:B------:R-:W-:Y:S02]  /*6790*/  LOP3.LUT R83, R83, R2, RZ, 0x3c, !PT ;  /* 0x0000000253537212 */ /* 0x000fe400078e3cff */
[----:B------:R-:W-:Y:S02]  /*67a0*/  LOP3.LUT R84, R84, R0, RZ, 0x3c, !PT ;  /* 0x0000000054547212 */ /* 0x000fe400078e3cff */
[----:B------:R-:W-:Y:S02]  /*67b0*/  SEL R81, R81, RZ, P0 ;  /* 0x000000ff51517207 */ /* 0x000fe40000000000 */
[----:B------:R-:W-:Y:S01]  /*67c0*/  SEL R36, R36, RZ, P1 ;  /* 0x000000ff24247207 */ /* 0x000fe20000800000 */
[----:B------:R-:W-:Y:S01]  /*67d0*/  UMOV UR36, UR51 ;  /* 0x0000003300247c82 */ /* 0x000fe20008000000 */
[----:B------:R-:W-:Y:S05]  /*67e0*/  BRA.U UP0, `(.L_x_102) ;  /* 0xffffffe5002c7547 */ /* 0x000fea000b83ffff */
[----:B------:R-:W-:Y:S05]  /*67f0*/  EXIT ;  /* 0x000000000000794d */ /* 0x000fea0003800000 */
.L_x_24:
[----:B---3--:R3:W4:Y:S02]  /*6800*/  SYNCS.PHASECHK.TRANS64.TRYWAIT P0, [R0+URZ+0xe0], R2 ;  /* 0x0000e002000075a7 */ /* 0x00872400080011ff */
[----:B----4-:R-:W-:Y:S05]  /*6810*/  @!P0 NANOSLEEP.SYNCS 0x989680 ;  /* 0x009896800000895d */ /* 0x010fea0003900000 */
[----:B------:R-:W4:Y:S02]  /*6820*/  @!P0 SYNCS.PHASECHK.TRANS64 P0, [R0+URZ+0xe0], R2 ;  /* 0x0000e002000085a7 */ /* 0x000f2400080010ff */
[----:B----4-:R-:W-:Y:S05]  /*6830*/  @!P0 BRA `(.L_x_24) ;  /* 0xfffffffc00f08947 */ /* 0x010fea000383ffff */
[----:B------:R-:W-:Y:S05]  /*6840*/  BRA `(.L_x_103) ;  /* 0xffffffac00ec7947 */ /* 0x000fea000383ffff */
.L_x_27:
[----:B--2---:R-:W-:-:S07]  /*6850*/  MOV R0, UR33 ;  /* 0x0000002100007c02 */ /* 0x004fce0008000f00 */
.L_x_104:
[----:B--2---:R2:W3:Y:S02]  /*6860*/  SYNCS.PHASECHK.TRANS64.TRYWAIT P0, [R0+URZ+0x28], R3 ;  /* 0x00002803000075a7 */ /* 0x0044e400080011ff */
[----:B---3--:R-:W-:Y:S05]  /*6870*/  @!P0 NANOSLEEP.SYNCS 0x989680 ;  /* 0x009896800000895d */ /* 0x008fea0003900000 */
[----:B------:R-:W3:Y:S02]  /*6880*/  @!P0 SYNCS.PHASECHK.TRANS64 P0, [R0+URZ+0x28], R3 ;  /* 0x00002803000085a7 */ /* 0x000ee400080010ff */
[----:B---3--:R-:W-:Y:S05]  /*6890*/  @!P0 BRA `(.L_x_104) ;  /* 0xfffffffc00f08947 */ /* 0x008fea000383ffff */
[----:B------:R-:W-:Y:S05]  /*68a0*/  BRA `(.L_x_26) ;  /* 0xffffffb000347947 */ /* 0x000fea000383ffff */
.L_x_34:
[----:B-1----:R-:W-:-:S07]  /*68b0*/  MOV R0, UR17 ;  /* 0x0000001100007c02 */ /* 0x002fce0008000f00 */
.L_x_105:
[----:B-1----:R1:W2:Y:S02]  /*68c0*/  SYNCS.PHASECHK.TRANS64.TRYWAIT P0, [R0+URZ+0x28], R3 ;  /* 0x00002803000075a7 */ /* 0x0022a400080011ff */
[----:B--2---:R-:W-:Y:S05]  /*68d0*/  @!P0 NANOSLEEP.SYNCS 0x989680 ;  /* 0x009896800000895d */ /* 0x004fea0003900000 */
[----:B------:R-:W2:Y:S02]  /*68e0*/  @!P0 SYNCS.PHASECHK.TRANS64 P0, [R0+URZ+0x28], R3 ;  /* 0x00002803000085a7 */ /* 0x000ea400080010ff */
[----:B--2---:R-:W-:Y:S05]  /*68f0*/  @!P0 BRA `(.L_x_105) ;  /* 0xfffffffc00f08947 */ /* 0x004fea000383ffff */
[----:B------:R-:W-:Y:S05]  /*6900*/  BRA `(.L_x_33) ;  /* 0xffffffb000f07947 */ /* 0x000fea000383ffff */
.L_x_39:
[----:B-1----:R1:W2:Y:S02]  /*6910*/  SYNCS.PHASECHK.TRANS64.TRYWAIT P0, [R3+URZ+0x70], R0 ;  /* 0x00007000030075a7 */ /* 0x0022a400080011ff */
[----:B--2---:R-:W-:Y:S05]  /*6920*/  @!P0 NANOSLEEP.SYNCS 0x989680 ;  /* 0x009896800000895d */ /* 0x004fea0003900000 */
[----:B------:R-:W2:Y:S02]  /*6930*/  @!P0 SYNCS.PHASECHK.TRANS64 P0, [R3+URZ+0x70], R0 ;  /* 0x00007000030085a7 */ /* 0x000ea400080010ff */
[----:B--2---:R-:W-:Y:S05]  /*6940*/  @!P0 BRA `(.L_x_39) ;  /* 0xfffffffc00f08947 */ /* 0x004fea000383ffff */
[----:B------:R-:W-:Y:S05]  /*6950*/  BRA `(.L_x_106) ;  /* 0xffffffb400947947 */ /* 0x000fea000383ffff */
.L_x_43:
[----:B------:R-:W-:-:S07]  /*6960*/  MOV R0, UR4 ;  /* 0x0000000400007c02 */ /* 0x000fce0008000f00 */
.L_x_107:
[----:B-1----:R1:W2:Y:S02]  /*6970*/  SYNCS.PHASECHK.TRANS64.TRYWAIT P0, [R0+URZ], R2 ;  /* 0x00000002000075a7 */ /* 0x0022a400080011ff */
[----:B--2---:R-:W-:Y:S05]  /*6980*/  @!P0 NANOSLEEP.SYNCS 0x989680 ;  /* 0x009896800000895d */ /* 0x004fea0003900000 */
[----:B------:R-:W2:Y:S02]  /*6990*/  @!P0 SYNCS.PHASECHK.TRANS64 P0, [R0+URZ], R2 ;  /* 0x00000002000085a7 */ /* 0x000ea400080010ff */
[----:B--2---:R-:W-:Y:S05]  /*69a0*/  @!P0 BRA `(.L_x_107) ;  /* 0xfffffffc00f08947 */ /* 0x004fea000383ffff */
[----:B------:R-:W-:Y:S05]  /*69b0*/  BRA `(.L_x_108) ;  /* 0xffffffbc00387947 */ /* 0x000fea000383ffff */
.L_x_44:
[----:B------:R-:W-:-:S07]  /*69c0*/  MOV R0, UR5 ;  /* 0x0000000500007c02 */ /* 0x000fce0008000f00 */
.L_x_109:
[----:B-1----:R1:W2:Y:S02]  /*69d0*/  SYNCS.PHASECHK.TRANS64.TRYWAIT P0, [R0+URZ], R3 ;  /* 0x00000003000075a7 */ /* 0x0022a400080011ff */
[----:B--2---:R-:W-:Y:S05]  /*69e0*/  @!P0 NANOSLEEP.SYNCS 0x989680 ;  /* 0x009896800000895d */ /* 0x004fea0003900000 */
[----:B------:R-:W2:Y:S02]  /*69f0*/  @!P0 SYNCS.PHASECHK.TRANS64 P0, [R0+URZ], R3 ;  /* 0x00000003000085a7 */ /* 0x000ea400080010ff */
[----:B--2---:R-:W-:Y:S05]  /*6a00*/  @!P0 BRA `(.L_x_109) ;  /* 0xfffffffc00f08947 */ /* 0x004fea000383ffff */
[----:B------:R-:W-:Y:S05]  /*6a10*/  BRA `(.L_x_110) ;  /* 0xffffffbc00447947 */ /* 0x000fea000383ffff */
.L_x_45:
[----:B------:R-:W-:-:S07]  /*6a20*/  MOV R0, UR5 ;  /* 0x0000000500007c02 */ /* 0x000fce0008000f00 */
.L_x_111:
[----:B-1----:R1:W2:Y:S02]  /*6a30*/  SYNCS.PHASECHK.TRANS64.TRYWAIT P0, [R0+URZ], R3 ;  /* 0x00000003000075a7 */ /* 0x0022a400080011ff */
[----:B--2---:R-:W-:Y:S05]  /*6a40*/  @!P0 NANOSLEEP.SYNCS 0x989680 ;  /* 0x009896800000895d */ /* 0x004fea0003900000 */
[----:B------:R-:W2:Y:S02]  /*6a50*/  @!P0 SYNCS.PHASECHK.TRANS64 P0, [R0+URZ], R3 ;  /* 0x00000003000085a7 */ /* 0x000ea400080010ff */
[----:B--2---:R-:W-:Y:S05]  /*6a60*/  @!P0 BRA `(.L_x_111) ;  /* 0xfffffffc00f08947 */ /* 0x004fea000383ffff */
[----:B------:R-:W-:Y:S05]  /*6a70*/  BRA `(.L_x_112) ;  /* 0xffffffbc00507947 */ /* 0x000fea000383ffff */
.L_x_46:
[----:B------:R-:W-:-:S07]  /*6a80*/  MOV R0, UR5 ;  /* 0x0000000500007c02 */ /* 0x000fce0008000f00 */
.L_x_113:
[----:B-1----:R1:W2:Y:S02]  /*6a90*/  SYNCS.PHASECHK.TRANS64.TRYWAIT P0, [R0+URZ], R3 ;  /* 0x00000003000075a7 */ /* 0x0022a400080011ff */
[----:B--2---:R-:W-:Y:S05]  /*6aa0*/  @!P0 NANOSLEEP.SYNCS 0x989680 ;  /* 0x009896800000895d */ /* 0x004fea0003900000 */
[----:B------:R-:W2:Y:S02]  /*6ab0*/  @!P0 SYNCS.PHASECHK.TRANS64 P0, [R0+URZ], R3 ;  /* 0x00000003000085a7 */ /* 0x000ea400080010ff */
[----:B--2---:R-:W-:Y:S05]  /*6ac0*/  @!P0 BRA `(.L_x_113) ;  /* 0xfffffffc00f08947 */ /* 0x004fea000383ffff */
[----:B------:R-:W-:Y:S05]  /*6ad0*/  BRA `(.L_x_114) ;  /* 0xffffffbc005c7947 */ /* 0x000fea000383ffff */
.L_x_49:
[----:B--2---:R2:W3:Y:S02]  /*6ae0*/  SYNCS.PHASECHK.TRANS64.TRYWAIT P0, [R2+URZ+0xd0], R4 ;  /* 0x0000d004020075a7 */ /* 0x0044e400080011ff */
[----:B---3--:R-:W-:Y:S05]  /*6af0*/  @!P0 NANOSLEEP.SYNCS 0x989680 ;  /* 0x009896800000895d */ /* 0x008fea0003900000 */
[----:B------:R-:W3:Y:S02]  /*6b00*/  @!P0 SYNCS.PHASECHK.TRANS64 P0, [R2+URZ+0xd0], R4 ;  /* 0x0000d004020085a7 */ /* 0x000ee400080010ff */
[----:B---3--:R-:W-:Y:S05]  /*6b10*/  @!P0 BRA `(.L_x_49) ;  /* 0xfffffffc00f08947 */ /* 0x008fea000383ffff */
[----:B------:R-:W-:Y:S05]  /*6b20*/  BRA `(.L_x_115) ;  /* 0xffffffbc00b87947 */ /* 0x000fea000383ffff */
.L_x_50:
[----:B------:R-:W-:-:S07]  /*6b30*/  MOV R2, UR4 ;  /* 0x0000000400027c02 */ /* 0x000fce0008000f00 */
.L_x_116:
[----:B--2---:R2:W3:Y:S02]  /*6b40*/  SYNCS.PHASECHK.TRANS64.TRYWAIT P0, [R2+URZ+0x80], R5 ;  /* 0x00008005020075a7 */ /* 0x0044e400080011ff */
[----:B---3--:R-:W-:Y:S05]  /*6b50*/  @!P0 NANOSLEEP.SYNCS 0x989680 ;  /* 0x009896800000895d */ /* 0x008fea0003900000 */
[----:B------:R-:W3:Y:S02]  /*6b60*/  @!P0 SYNCS.PHASECHK.TRANS64 P0, [R2+URZ+0x80], R5 ;  /* 0x00008005020085a7 */ /* 0x000ee400080010ff */
[----:B---3--:R-:W-:Y:S05]  /*6b70*/  @!P0 BRA `(.L_x_116) ;  /* 0xfffffffc00f08947 */ /* 0x008fea000383ffff */
[----:B------:R-:W-:Y:S05]  /*6b80*/  BRA `(.L_x_117) ;  /* 0xffffffbc00c87947 */ /* 0x000fea000383ffff */
.L_x_51:
[----:B--2---:R2:W3:Y:S02]  /*6b90*/  SYNCS.PHASECHK.TRANS64.TRYWAIT P1, [R2+URZ+0x70], R4 ;  /* 0x00007004020075a7 */ /* 0x0044e400080211ff */
[----:B---3--:R-:W-:Y:S05]  /*6ba0*/  @!P1 NANOSLEEP.SYNCS 0x989680 ;  /* 0x009896800000995d */ /* 0x008fea0003900000 */
[----:B------:R-:W3:Y:S02]  /*6bb0*/  @!P1 SYNCS.PHASECHK.TRANS64 P1, [R2+URZ+0x70], R4 ;  /* 0x00007004020095a7 */ /* 0x000ee400080210ff */
[----:B---3--:R-:W-:Y:S05]  /*6bc0*/  @!P1 BRA `(.L_x_51) ;  /* 0xfffffffc00f09947 */ /* 0x008fea000383ffff */
[----:B------:R-:W-:Y:S05]  /*6bd0*/  BRA `(.L_x_118) ;  /* 0xffffffbc00f87947 */ /* 0x000fea000383ffff */
.L_x_54:
[----:B------:R-:W-:-:S07]  /*6be0*/  MOV R0, UR4 ;  /* 0x0000000400007c02 */ /* 0x000fce0008000f00 */
.L_x_119:
[----:B--2---:R2:W3:Y:S02]  /*6bf0*/  SYNCS.PHASECHK.TRANS64.TRYWAIT P0, [R0+URZ+0x80], R2 ;  /* 0x00008002000075a7 */ /* 0x0044e400080011ff */
[----:B---3--:R-:W-:Y:S05]  /*6c00*/  @!P0 NANOSLEEP.SYNCS 0x989680 ;  /* 0x009896800000895d */ /* 0x008fea0003900000 */
[----:B------:R-:W3:Y:S02]  /*6c10*/  @!P0 SYNCS.PHASECHK.TRANS64 P0, [R0+URZ+0x80], R2 ;  /* 0x00008002000085a7 */ /* 0x000ee400080010ff */
[----:B---3--:R-:W-:Y:S05]  /*6c20*/  @!P0 BRA `(.L_x_119) ;  /* 0xfffffffc00f08947 */ /* 0x008fea000383ffff */
[----:B------:R-:W-:Y:S05]  /*6c30*/  BRA `(.L_x_53) ;  /* 0xffffffc0004c7947 */ /* 0x000fea000383ffff */
.L_x_61:
[----:B-1----:R1:W2:Y:S02]  /*6c40*/  SYNCS.PHASECHK.TRANS64.TRYWAIT P1, [R0+URZ+0x70], R2 ;  /* 0x00007002000075a7 */ /* 0x0022a400080211ff */
[----:B--2---:R-:W-:Y:S05]  /*6c50*/  @!P1 NANOSLEEP.SYNCS 0x989680 ;  /* 0x009896800000995d */ /* 0x004fea0003900000 */
[----:B------:R-:W2:Y:S02]  /*6c60*/  @!P1 SYNCS.PHASECHK.TRANS64 P1, [R0+URZ+0x70], R2 ;  /* 0x00007002000095a7 */ /* 0x000ea400080210ff */
[----:B--2---:R-:W-:Y:S05]  /*6c70*/  @!P1 BRA `(.L_x_61) ;  /* 0xfffffffc00f09947 */ /* 0x004fea000383ffff */
[----:B------:R-:W-:Y:S05]  /*6c80*/  BRA `(.L_x_120) ;  /* 0xffffffc400b07947 */ /* 0x000fea000383ffff */
.L_x_62:
[----:B------:R-:W-:-:S07]  /*6c90*/  MOV R2, UR23 ;  /* 0x0000001700027c02 */ /* 0x000fce0008000f00 */
.L_x_121:
[----:B-1----:R1:W2:Y:S02]  /*6ca0*/  SYNCS.PHASECHK.TRANS64.TRYWAIT P0, [R2+URZ+0xb0], R0 ;  /* 0x0000b000020075a7 */ /* 0x0022a400080011ff */
[----:B--2---:R-:W-:Y:S05]  /*6cb0*/  @!P0 NANOSLEEP.SYNCS 0x989680 ;  /* 0x009896800000895d */ /* 0x004fea0003900000 */
[----:B------:R-:W2:Y:S02]  /*6cc0*/  @!P0 SYNCS.PHASECHK.TRANS64 P0, [R2+URZ+0xb0], R0 ;  /* 0x0000b000020085a7 */ /* 0x000ea400080010ff */
[----:B--2---:R-:W-:Y:S05]  /*6cd0*/  @!P0 BRA `(.L_x_121) ;  /* 0xfffffffc00f08947 */ /* 0x004fea000383ffff */
[----:B------:R-:W-:Y:S05]  /*6ce0*/  BRA `(.L_x_122) ;  /* 0xffffffc800007947 */ /* 0x000fea000383ffff */
.L_x_65:
[----:B------:R-:W-:Y:S07]  /*6cf0*/  MOV R0, UR5 ;  /* 0x0000000500007c02 */ /* 0x000fee0008000f00 */
.L_x_123:
[----:B-1----:R1:W2:Y:S02]  /*6d00*/  SYNCS.PHASECHK.TRANS64.TRYWAIT P0, [R0+URZ], R2 ;  /* 0x00000002000075a7 */ /* 0x0022a400080011ff */
[----:B--2---:R-:W-:Y:S05]  /*6d10*/  @!P0 NANOSLEEP.SYNCS 0x989680 ;  /* 0x009896800000895d */ /* 0x004fea0003900000 */
[----:B------:R-:W2:Y:S02]  /*6d20*/  @!P0 SYNCS.PHASECHK.TRANS64 P0, [R0+URZ], R2 ;  /* 0x00000002000085a7 */ /* 0x000ea400080010ff */
[----:B--2---:R-:W-:Y:S05]  /*6d30*/  @!P0 BRA `(.L_x_123) ;  /* 0xfffffffc00f08947 */ /* 0x004fea000383ffff */
[----:B------:R-:W-:Y:S05]  /*6d40*/  BRA `(.L_x_64) ;  /* 0xffffffc8001c7947 */ /* 0x000fea000383ffff */
.L_x_68:
[----:B------:R-:W-:-:S07]  /*6d50*/  MOV R0, UR4 ;  /* 0x0000000400007c02 */ /* 0x000fce0008000f00 */
.L_x_124:
[----:B--2---:R2:W4:Y:S02]  /*6d60*/  SYNCS.PHASECHK.TRANS64.TRYWAIT P0, [R0+URZ], R2 ;  /* 0x00000002000075a7 */ /* 0x00452400080011ff */
[----:B----4-:R-:W-:Y:S05]  /*6d70*/  @!P0 NANOSLEEP.SYNCS 0x989680 ;  /* 0x009896800000895d */ /* 0x010fea0003900000 */
[----:B------:R-:W4:Y:S02]  /*6d80*/  @!P0 SYNCS.PHASECHK.TRANS64 P0, [R0+URZ], R2 ;  /* 0x00000002000085a7 */ /* 0x000f2400080010ff */
[----:B----4-:R-:W-:Y:S05]  /*6d90*/  @!P0 BRA `(.L_x_124) ;  /* 0xfffffffc00f08947 */ /* 0x010fea000383ffff */
[----:B------:R-:W-:Y:S05]  /*6da0*/  BRA `(.L_x_125) ;  /* 0xffffffc800d07947 */ /* 0x000fea000383ffff */
.L_x_69:
[----:B------:R-:W-:-:S07]  /*6db0*/  MOV R0, UR5 ;  /* 0x0000000500007c02 */ /* 0x000fce0008000f00 */
.L_x_126:
[----:B-1----:R1:W2:Y:S02]  /*6dc0*/  SYNCS.PHASECHK.TRANS64.TRYWAIT P0, [R0+URZ], R3 ;  /* 0x00000003000075a7 */ /* 0x0022a400080011ff */
[----:B--2---:R-:W-:Y:S05]  /*6dd0*/  @!P0 NANOSLEEP.SYNCS 0x989680 ;  /* 0x009896800000895d */ /* 0x004fea0003900000 */
[----:B------:R-:W2:Y:S02]  /*6de0*/  @!P0 SYNCS.PHASECHK.TRANS64 P0, [R0+URZ], R3 ;  /* 0x00000003000085a7 */ /* 0x000ea400080010ff */
[----:B--2---:R-:W-:Y:S05]  /*6df0*/  @!P0 BRA `(.L_x_126) ;  /* 0xfffffffc00f08947 */ /* 0x004fea000383ffff */
[----:B------:R-:W-:Y:S05]  /*6e00*/  BRA `(.L_x_127) ;  /* 0xffffffc800dc7947 */ /* 0x000fea000383ffff */
.L_x_70:
[----:B------:R-:W-:-:S07]  /*6e10*/  MOV R0, UR5 ;  /* 0x0000000500007c02 */ /* 0x000fce0008000f00 */
.L_x_128:
[----:B-1----:R1:W2:Y:S02]  /*6e20*/  SYNCS.PHASECHK.TRANS64.TRYWAIT P0, [R0+URZ], R3 ;  /* 0x00000003000075a7 */ /* 0x0022a400080011ff */
[----:B--2---:R-:W-:Y:S05]  /*6e30*/  @!P0 NANOSLEEP.SYNCS 0x989680 ;  /* 0x009896800000895d */ /* 0x004fea0003900000 */
[----:B------:R-:W2:Y:S02]  /*6e40*/  @!P0 SYNCS.PHASECHK.TRANS64 P0, [R0+URZ], R3 ;  /* 0x00000003000085a7 */ /* 0x000ea400080010ff */
[----:B--2---:R-:W-:Y:S05]  /*6e50*/  @!P0 BRA `(.L_x_128) ;  /* 0xfffffffc00f08947 */ /* 0x004fea000383ffff */
[----:B------:R-:W-:Y:S05]  /*6e60*/  BRA `(.L_x_129) ;  /* 0xffffffc800e87947 */ /* 0x000fea000383ffff */
.L_x_71:
[----:B-1----:R-:W-:-:S07]  /*6e70*/  MOV R0, UR4 ;  /* 0x0000000400007c02 */ /* 0x002fce0008000f00 */
.L_x_130:
[----:B-1----:R1:W2:Y:S02]  /*6e80*/  SYNCS.PHASECHK.TRANS64.TRYWAIT P0, [R0+URZ], R2 ;  /* 0x00000002000075a7 */ /* 0x0022a400080011ff */
[----:B--2---:R-:W-:Y:S05]  /*6e90*/  @!P0 NANOSLEEP.SYNCS 0x989680 ;  /* 0x009896800000895d */ /* 0x004fea0003900000 */
[----:B------:R-:W2:Y:S02]  /*6ea0*/  @!P0 SYNCS.PHASECHK.TRANS64 P0, [R0+URZ], R2 ;  /* 0x00000002000085a7 */ /* 0x000ea400080010ff */
[----:B--2---:R-:W-:Y:S05]  /*6eb0*/  @!P0 BRA `(.L_x_130) ;  /* 0xfffffffc00f08947 */ /* 0x004fea000383ffff */
[----:B------:R-:W-:Y:S05]  /*6ec0*/  BRA `(.L_x_131) ;  /* 0xffffffc800f47947 */ /* 0x000fea000383ffff */
.L_x_76:
[----:B--2---:R2:W3:Y:S02]  /*6ed0*/  SYNCS.PHASECHK.TRANS64.TRYWAIT P0, [R3+URZ+0x70], R0 ;  /* 0x00007000030075a7 */ /* 0x0044e400080011ff */
[----:B---3--:R-:W-:Y:S05]  /*6ee0*/  @!P0 NANOSLEEP.SYNCS 0x989680 ;  /* 0x009896800000895d */ /* 0x008fea0003900000 */
[----:B------:R-:W3:Y:S02]  /*6ef0*/  @!P0 SYNCS.PHASECHK.TRANS64 P0, [R3+URZ+0x70], R0 ;  /* 0x00007000030085a7 */ /* 0x000ee400080010ff */
[----:B---3--:R-:W-:Y:S05]  /*6f00*/  @!P0 BRA `(.L_x_76) ;  /* 0xfffffffc00f08947 */ /* 0x008fea000383ffff */
[----:B------:R-:W-:Y:S05]  /*6f10*/  BRA `(.L_x_132) ;  /* 0xffffffd0001c7947 */ /* 0x000fea000383ffff */
.L_x_79:
[----:B--2---:R-:W-:Y:S07]  /*6f20*/  MOV R0, UR17 ;  /* 0x0000001100007c02 */ /* 0x004fee0008000f00 */
.L_x_133:
[----:B--2---:R2:W3:Y:S02]  /*6f30*/  SYNCS.PHASECHK.TRANS64.TRYWAIT P1, [R0+URZ+0x68], R3 ;  /* 0x00006803000075a7 */ /* 0x0044e400080211ff */
[----:B---3--:R-:W-:Y:S05]  /*6f40*/  @!P1 NANOSLEEP.SYNCS 0x989680 ;  /* 0x009896800000995d */ /* 0x008fea0003900000 */
[----:B------:R-:W3:Y:S02]  /*6f50*/  @!P1 SYNCS.PHASECHK.TRANS64 P1, [R0+URZ+0x68], R3 ;  /* 0x00006803000095a7 */ /* 0x000ee400080210ff */
[----:B---3--:R-:W-:Y:S05]  /*6f60*/  @!P1 BRA `(.L_x_133) ;  /* 0xfffffffc00f09947 */ /* 0x008fea000383ffff */
[----:B------:R-:W-:Y:S05]  /*6f70*/  BRA `(.L_x_78) ;  /* 0xffffffd400907947 */ /* 0x000fea000383ffff */
.L_x_82:
[----:B--2---:R-:W-:Y:S07]  /*6f80*/  MOV R0, UR17 ;  /* 0x0000001100007c02 */ /* 0x004fee0008000f00 */
.L_x_134:
[----:B--2---:R2:W3:Y:S02]  /*6f90*/  SYNCS.PHASECHK.TRANS64.TRYWAIT P0, [R0+URZ+0x58], R2 ;  /* 0x00005802000075a7 */ /* 0x0044e400080011ff */
[----:B---3--:R-:W-:Y:S05]  /*6fa0*/  @!P0 NANOSLEEP.SYNCS 0x989680 ;  /* 0x009896800000895d */ /* 0x008fea0003900000 */
[----:B------:R-:W3:Y:S02]  /*6fb0*/  @!P0 SYNCS.PHASECHK.TRANS64 P0, [R0+URZ+0x58], R2 ;  /* 0x00005802000085a7 */ /* 0x000ee400080010ff */
[----:B---3--:R-:W-:Y:S05]  /*6fc0*/  @!P0 BRA `(.L_x_134) ;  /* 0xfffffffc00f08947 */ /* 0x008fea000383ffff */
[----:B------:R-:W-:Y:S05]  /*6fd0*/  BRA `(.L_x_135) ;  /* 0xffffffd400e47947 */ /* 0x000fea000383ffff */
.L_x_85:
[----:B---3--:R3:W1:Y:S02]  /*6fe0*/  SYNCS.PHASECHK.TRANS64.TRYWAIT P0, [R3+URZ+0x70], R0 ;  /* 0x00007000030075a7 */ /* 0x00866400080011ff */
[----:B-1----:R-:W-:Y:S05]  /*6ff0*/  @!P0 NANOSLEEP.SYNCS 0x989680 ;  /* 0x009896800000895d */ /* 0x002fea0003900000 */
[----:B------:R-:W1:Y:S02]  /*7000*/  @!P0 SYNCS.PHASECHK.TRANS64 P0, [R3+URZ+0x70], R0 ;  /* 0x00007000030085a7 */ /* 0x000e6400080010ff */
[----:B-1----:R-:W-:Y:S05]  /*7010*/  @!P0 BRA `(.L_x_85) ;  /* 0xfffffffc00f08947 */ /* 0x002fea000383ffff */
[----:B------:R-:W-:Y:S05]  /*7020*/  BRA `(.L_x_136) ;  /* 0xffffffdc00307947 */ /* 0x000fea000383ffff */
.L_x_96:
[----:B-1----:R-:W-:Y:S04]  /*7030*/  MOV R0, UR44 ;  /* 0x0000002c00007c02 */ /* 0x002fe80008000f00 */
[----:B------:R1:W2:Y:S03]  /*7040*/  SYNCS.PHASECHK.TRANS64.TRYWAIT P1, [R0+URZ+0x50], R4 ;  /* 0x00005004000075a7 */ /* 0x0002a600080211ff */
[----:B--2---:R-:W-:Y:S05]  /*7050*/  @!P1 NANOSLEEP.SYNCS 0x989680 ;  /* 0x009896800000995d */ /* 0x004fea0003900000 */
[----:B------:R-:W2:Y:S02]  /*7060*/  @!P1 SYNCS.PHASECHK.TRANS64 P1, [R0+URZ+0x50], R4 ;  /* 0x00005004000095a7 */ /* 0x000ea400080210ff */
[----:B--2---:R-:W-:Y:S05]  /*7070*/  @!P1 BRA `(.L_x_96) ;  /* 0xfffffffc00ec9947 */ /* 0x004fea000383ffff */
[----:B------:R-:W-:Y:S05]  /*7080*/  BRA `(.L_x_95) ;  /* 0xffffffe800807947 */ /* 0x000fea000383ffff */
.L_x_98:
[----:B------:R1:W1:Y:S02]  /*7090*/  SYNCS.PHASECHK.TRANS64.TRYWAIT P1, [R22+URZ+0x90], R3 ;  /* 0x00009003160075a7 */ /* 0x00026400080211ff */
[----:B-1----:R-:W-:Y:S05]  /*70a0*/  @!P1 NANOSLEEP.SYNCS 0x989680 ;  /* 0x009896800000995d */ /* 0x002fea0003900000 */
[----:B------:R-:W1:Y:S02]  /*70b0*/  @!P1 SYNCS.PHASECHK.TRANS64 P1, [R22+URZ+0x90], R3 ;  /* 0x00009003160095a7 */ /* 0x000e6400080210ff */
[----:B-1----:R-:W-:Y:S05]  /*70c0*/  @!P1 BRA `(.L_x_98) ;  /* 0xfffffffc00f09947 */ /* 0x002fea000383ffff */
[----:B------:R-:W-:Y:S05]  /*70d0*/  BRA `(.L_x_97) ;  /* 0xffffffe800bc7947 */ /* 0x000fea000383ffff */
        .weak           $__internal_0_$__cuda_sm10x_tcgen05_guardrail_trap_col_being_dealloced_not_returned_by_alloc
        .type           $__internal_0_$__cuda_sm10x_tcgen05_guardrail_trap_col_being_dealloced_not_returned_by_alloc,@function
        .size           $__internal_0_$__cuda_sm10x_tcgen05_guardrail_trap_col_being_dealloced_not_returned_by_alloc,($__internal_1_$__cuda_sm10x_tcgen05_guardrail_trap_phase_invalid_during_alloc - $__internal_0_$__cuda_sm10x_tcgen05_guardrail_trap_col_being_dealloced_not_returned_by_alloc)
$__internal_0_$__cuda_sm10x_tcgen05_guardrail_trap_col_being_dealloced_not_returned_by_alloc:
[----:B------:R-:W-:Y:S05]  /*70e0*/  BPT.TRAP 0x1 ;  /* 0x000000040000795c */ /* 0x000fea0000300000 */
[----:B------:R-:W-:-:S04]  /*70f0*/  HFMA2 R3, -RZ, RZ, 0, 0 ;  /* 0x00000000ff037431 */ /* 0x000fc800000001ff */
[----:B------:R-:W-:Y:S05]  /*7100*/  RET.REL.NODEC R2 `(_ZN7cutlass13device_kernelINS_4gemm6kernel13GemmUniversalIN4cute5tupleIJiiiiEEENS1_10collective13CollectiveMmaINS1_35MainloopSm100TmaUmmaWarpSpecializedILi5ELi2ELi4ENS5_IJNS4_1CILi2EEENSA_ILi1EEESC_EEEEENS5_IJNSA_ILi64EEESF_SF_EEENS_12float_e5m2_tENS5_IJlSC_lEEESH_SI_NS4_8TiledMMAINS4_8MMA_AtomIJNS4_10MMA_TraitsINS4_19SM100_MMA_F8F6F4_SSEJSH_SH_fSF_SF_NS4_17integral_constantINS4_4UMMA5MajorELSP_0EEESQ_NSN_INSO_7ScaleInELSR_0EEESS_EEEEEENS4_6LayoutINS5_IJSC_SC_SC_EEENS5_IJNSA_ILi0EEESX_SX_EEEEENS5_IJNS4_10UnderscoreES10_S10_EEEEENS4_13SM90_TMA_LOADENS4_14ComposedLayoutINS4_7SwizzleILi2ELi4ELi3EEENS4_18smem_ptr_flag_bitsILi8EEENSV_INS5_IJNSA_ILi8EEESF_EEENS5_IJSF_SC_EEEEEEEvNS4_8identityENS4_23SM90_TMA_LOAD_MULTICASTES1D_vS1E_EENS_8epilogue10collective18CollectiveEpilogueINS1H_23Sm100TmaWarpSpecializedILi1ELi1ELi32ELb0ELb0EEEJSG_NS5_IJNSV_ISF_SC_EES1M_EEESH_SI_SH_SI_NS1H_6fusion15FusionCallbacksIS1L_NS1O_17LinearCombinationISH_fSH_fLNS_15FloatRoundStyleE2EEESG_S1N_JEEENS4_5SM1004TMEM4LOAD26SM100_TMEM_LOAD_16dp32b32xES13_S1D_NS4_39AutoVectorizingCopyWithAssumedAlignmentILi128EEENS4_14SM90_TMA_STOREES1D_S1Z_S1Z_EEEvvEEEEvNT_6ParamsE) ;  /* 0xffffff8c02bc7950 */ /* 0x000fea0003c3ffff */
        .weak           $__internal_1_$__cuda_sm10x_tcgen05_guardrail_trap_phase_invalid_during_alloc
        .type           $__internal_1_$__cuda_sm10x_tcgen05_guardrail_trap_phase_invalid_during_alloc,@function
        .size           $__internal_1_$__cuda_sm10x_tcgen05_guardrail_trap_phase_invalid_during_alloc,($__internal_2_$__cuda_sm10x_tcgen05_guardrail_trap_unallocated_columns_being_dealloced - $__internal_1_$__cuda_sm10x_tcgen05_guardrail_trap_phase_invalid_during_alloc)
$__internal_1_$__cuda_sm10x_tcgen05_guardrail_trap_phase_invalid_during_alloc:
[----:B------:R-:W-:Y:S05]  /*7110*/  BPT.TRAP 0x1 ;  /* 0x000000040000795c */ /* 0x000fea0000300000 */
[----:B------:R-:W-:-:S04]  /*7120*/  MOV R5, 0x0 ;  /* 0x0000000000057802 */ /* 0x000fc80000000f00 */
[----:B------:R-:W-:Y:S05]  /*7130*/  RET.REL.NODEC R4 `(_ZN7cutlass13device_kernelINS_4gemm6kernel13GemmUniversalIN4cute5tupleIJiiiiEEENS1_10collective13CollectiveMmaINS1_35MainloopSm100TmaUmmaWarpSpecializedILi5ELi2ELi4ENS5_IJNS4_1CILi2EEENSA_ILi1EEESC_EEEEENS5_IJNSA_ILi64EEESF_SF_EEENS_12float_e5m2_tENS5_IJlSC_lEEESH_SI_NS4_8TiledMMAINS4_8MMA_AtomIJNS4_10MMA_TraitsINS4_19SM100_MMA_F8F6F4_SSEJSH_SH_fSF_SF_NS4_17integral_constantINS4_4UMMA5MajorELSP_0EEESQ_NSN_INSO_7ScaleInELSR_0EEESS_EEEEEENS4_6LayoutINS5_IJSC_SC_SC_EEENS5_IJNSA_ILi0EEESX_SX_EEEEENS5_IJNS4_10UnderscoreES10_S10_EEEEENS4_13SM90_TMA_LOADENS4_14ComposedLayoutINS4_7SwizzleILi2ELi4ELi3EEENS4_18smem_ptr_flag_bitsILi8EEENSV_INS5_IJNSA_ILi8EEESF_EEENS5_IJSF_SC_EEEEEEEvNS4_8identityENS4_23SM90_TMA_LOAD_MULTICASTES1D_vS1E_EENS_8epilogue10collective18CollectiveEpilogueINS1H_23Sm100TmaWarpSpecializedILi1ELi1ELi32ELb0ELb0EEEJSG_NS5_IJNSV_ISF_SC_EES1M_EEESH_SI_SH_SI_NS1H_6fusion15FusionCallbacksIS1L_NS1O_17LinearCombinationISH_fSH_fLNS_15FloatRoundStyleE2EEESG_S1N_JEEENS4_5SM1004TMEM4LOAD26SM100_TMEM_LOAD_16dp32b32xES13_S1D_NS4_39AutoVectorizingCopyWithAssumedAlignmentILi128EEENS4_14SM90_TMA_STOREES1D_S1Z_S1Z_EEEvvEEEEvNT_6ParamsE) ;  /* 0xffffff8c04b07950 */ /* 0x000fea0003c3ffff */
        .weak           $__internal_2_$__cuda_sm10x_tcgen05_guardrail_trap_unallocated_columns_being_dealloced
        .type           $__internal_2_$__cuda_sm10x_tcgen05_guardrail_trap_unallocated_columns_being_dealloced,@function
        .size           $__internal_2_$__cuda_sm10x_tcgen05_guardrail_trap_unallocated_columns_being_dealloced,(.L_x_138 - $__internal_2_$__cuda_sm10x_tcgen05_guardrail_trap_unallocated_columns_being_dealloced)
$__internal_2_$__cuda_sm10x_tcgen05_guardrail_trap_unallocated_columns_being_dealloced:
[----:B------:R-:W-:Y:S05]  /*7140*/  BPT.TRAP 0x1 ;  /* 0x000000040000795c */ /* 0x000fea0000300000 */
[----:B------:R-:W-:-:S04]  /*7150*/  HFMA2 R3, -RZ, RZ, 0, 0 ;  /* 0x00000000ff037431 */ /* 0x000fc800000001ff */
[----:B------:R-:W-:Y:S05]  /*7160*/  RET.REL.NODEC R2 `(_ZN7cutlass13device_kernelINS_4gemm6kernel13GemmUniversalIN4cute5tupleIJiiiiEEENS1_10collective13CollectiveMmaINS1_35MainloopSm100TmaUmmaWarpSpecializedILi5ELi2ELi4ENS5_IJNS4_1CILi2EEENSA_ILi1EEESC_EEEEENS5_IJNSA_ILi64EEESF_SF_EEENS_12float_e5m2_tENS5_IJlSC_lEEESH_SI_NS4_8TiledMMAINS4_8MMA_AtomIJNS4_10MMA_TraitsINS4_19SM100_MMA_F8F6F4_SSEJSH_SH_fSF_SF_NS4_17integral_constantINS4_4UMMA5MajorELSP_0EEESQ_NSN_INSO_7ScaleInELSR_0EEESS_EEEEEENS4_6LayoutINS5_IJSC_SC_SC_EEENS5_IJNSA_ILi0EEESX_SX_EEEEENS5_IJNS4_10UnderscoreES10_S10_EEEEENS4_13SM90_TMA_LOADENS4_14ComposedLayoutINS4_7SwizzleILi2ELi4ELi3EEENS4_18smem_ptr_flag_bitsILi8EEENSV_INS5_IJNSA_ILi8EEESF_EEENS5_IJSF_SC_EEEEEEEvNS4_8identityENS4_23SM90_TMA_LOAD_MULTICASTES1D_vS1E_EENS_8epilogue10collective18CollectiveEpilogueINS1H_23Sm100TmaWarpSpecializedILi1ELi1ELi32ELb0ELb0EEEJSG_NS5_IJNSV_ISF_SC_EES1M_EEESH_SI_SH_SI_NS1H_6fusion15FusionCallbacksIS1L_NS1O_17LinearCombinationISH_fSH_fLNS_15FloatRoundStyleE2EEESG_S1N_JEEENS4_5SM1004TMEM4LOAD26SM100_TMEM_LOAD_16dp32b32xES13_S1D_NS4_39AutoVectorizingCopyWithAssumedAlignmentILi128EEENS4_14SM90_TMA_STOREES1D_S1Z_S1Z_EEEvvEEEEvNT_6ParamsE) ;  /* 0xffffff8c02a47950 */ /* 0x000fea0003c3ffff */
.L_x_137:
[----:B------:R-:W-:-:S00]  /*7170*/  BRA `(.L_x_137) ;  /* 0xfffffffc00fc7947 */ /* 0x000fc0000383ffff */
[----:B------:R-:W-:-:S00]  /*7180*/  NOP ;  /* 0x0000000000007918 */ /* 0x000fc00000000000 */
[----:B------:R-:W-:-:S00]  /*7190*/  NOP ;  /* 0x0000000000007918 */ /* 0x000fc00000000000 */
[----:B------:R-:W-:-:S00]  /*71a0*/  NOP ;  /* 0x0000000000007918 */ /* 0x000fc00000000000 */
[----:B------:R-:W-:-:S00]  /*71b0*/  NOP ;  /* 0x0000000000007918 */ /* 0x000fc00000000000 */
[----:B------:R-:W-:-:S00]  /*71c0*/  NOP ;  /* 0x0000000000007918 */ /* 0x000fc00000000000 */
[----:B------:R-:W-:-:S00]  /*71d0*/  NOP ;  /* 0x0000000000007918 */ /* 0x000fc00000000000 */
[----:B------:R-:W-:-:S00]  /*71e0*/  NOP ;  /* 0x0000000000007918 */ /* 0x000fc00000000000 */
[----:B------:R-:W-:-:S00]  /*71f0*/  NOP ;  /* 0x0000000000007918 */ /* 0x000fc00000000000 */
.L_x_138:


//--------------------- .nv.global.init           --------------------------
	.section	.nv.global.init,"aw",@progbits
.nv.global.init:
	.type		$str$27,@object
	.size		$str$27,($str$28 - $str$27)
$str$27:
        /*0000*/ 	.byte	0x28, 0x61, 0x64, 0x64, 0x72, 0x65, 0x73, 0x73, 0x20, 0x26, 0x20, 0x6d, 0x61, 0x73, 0x6b, 0x29
        /*0010*/ 	.byte	0x20, 0x3d, 0x3d, 0x20, 0x30, 0x00
	.type		$str$28,@object
	.size		$str$28,($str$26 - $str$28)
$str$28:
        /*0016*/ 	.byte	0x2f, 0x74, 0x6d, 0x70, 0x2f, 0x63, 0x75, 0x74, 0x6c, 0x61, 0x73, 0x73, 0x5f, 0x73, 0x77, 0x65
        /*0026*/ 	.byte	0x65, 0x70, 0x5f, 0x73, 0x72, 0x63, 0x2f, 0x69, 0x6e, 0x63, 0x6c, 0x75, 0x64, 0x65, 0x2f, 0x63
        /*0036*/ 	.byte	0x75, 0x74, 0x65, 0x2f, 0x70, 0x6f, 0x69, 0x6e, 0x74, 0x65, 0x72, 0x5f, 0x66, 0x6c, 0x61, 0x67
        /*0046*/ 	.byte	0x67, 0x65, 0x64, 0x2e, 0x68, 0x70, 0x70, 0x00
	.type		$str$26,@object
	.size		$str$26,($str$25 - $str$26)
$str$26:
        /*004e*/ 	.byte	0x2f, 0x74, 0x6d, 0x70, 0x2f, 0x63, 0x75, 0x74, 0x6c, 0x61, 0x73, 0x73, 0x5f, 0x73, 0x77, 0x65
        /*005e*/ 	.byte	0x65, 0x70, 0x5f, 0x73, 0x72, 0x63, 0x2f, 0x69, 0x6e, 0x63, 0x6c, 0x75, 0x64, 0x65, 0x2f, 0x63
        /*006e*/ 	.byte	0x75, 0x74, 0x65, 0x2f, 0x61, 0x74, 0x6f, 0x6d, 0x2f, 0x63, 0x6f, 0x70, 0x79, 0x5f, 0x74, 0x72
        /*007e*/ 	.byte	0x61, 0x69, 0x74, 0x73, 0x5f, 0x73, 0x6d, 0x31, 0x30, 0x30, 0x2e, 0x68, 0x70, 0x70, 0x00
	.type		$str$25,@object
	.size		$str$25,(__unnamed_1 - $str$25)
$str$25:
        /*008d*/ 	.byte	0x28, 0x28, 0x75, 0x69, 0x6e, 0x74, 0x33, 0x32, 0x5f, 0x74, 0x28, 0x74, 0x68, 0x72, 0x65, 0x61
        /*009d*/ 	.byte	0x64, 0x49, 0x64, 0x78, 0x2e, 0x78, 0x29, 0x20, 0x2f, 0x20, 0x33, 0x32, 0x29, 0x20, 0x25, 0x20
        /*00ad*/ 	.byte	0x34, 0x29, 0x20, 0x3d, 0x3d, 0x20, 0x28, 0x28, 0x28, 0x74, 0x6d, 0x65, 0x6d, 0x5f, 0x61, 0x64
        /*00bd*/ 	.byte	0x64, 0x72, 0x20, 0x3e, 0x3e, 0x20, 0x31, 0x36, 0x29, 0x20, 0x2f, 0x20, 0x33, 0x32, 0x29, 0x20
        /*00cd*/ 	.byte	0x25, 0x20, 0x34, 0x29, 0x00
	.type		__unnamed_1,@object
	.size		__unnamed_1,(__unnamed_2 - __unnamed_1)
__unnamed_1:
        /*00d2*/ 	.byte	0x61, 0x75, 0x74, 0x6f, 0x20, 0x63, 0x75, 0x74, 0x65, 0x3a, 0x3a, 0x61, 0x73, 0x5f, 0x70, 0x6f
        /* <DEDUP_REMOVED lines=24> */
        /*0262*/ 	.byte	0x3c, 0x34, 0x30, 0x39, 0x36, 0x3e, 0x3e, 0x3e, 0x3e, 0x5d, 0x00
	.type		__unnamed_2,@object
	.size		__unnamed_2,(.L_2 - __unnamed_2)
__unnamed_2:
        /* <DEDUP_REMOVED lines=40> */
        /*04ed*/ 	.byte	0x74, 0x65, 0x3a, 0x3a, 0x43, 0x3c, 0x30, 0x3e, 0x3e, 0x3e, 0x3e, 0x5d, 0x00
.L_2:


//--------------------- .nv.shared._ZN7cutlass13device_kernelINS_4gemm6kernel13GemmUniversalIN4cute5tupleIJiiiiEEENS1_10collective13CollectiveMmaINS1_35MainloopSm100TmaUmmaWarpSpecializedILi5ELi2ELi4ENS5_IJNS4_1CILi2EEENSA_ILi1EEESC_EEEEENS5_IJNSA_ILi64EEESF_SF_EEENS_12float_e5m2_tENS5_IJlSC_lEEESH_SI_NS4_8TiledMMAINS4_8MMA_AtomIJNS4_10MMA_TraitsINS4_19SM100_MMA_F8F6F4_SSEJSH_SH_fSF_SF_NS4_17integral_constantINS4_4UMMA5MajorELSP_0EEESQ_NSN_INSO_7ScaleInELSR_0EEESS_EEEEEENS4_6LayoutINS5_IJSC_SC_SC_EEENS5_IJNSA_ILi0EEESX_SX_EEEEENS5_IJNS4_10UnderscoreES10_S10_EEEEENS4_13SM90_TMA_LOADENS4_14ComposedLayoutINS4_7SwizzleILi2ELi4ELi3EEENS4_18smem_ptr_flag_bitsILi8EEENSV_INS5_IJNSA_ILi8EEESF_EEENS5_IJSF_SC_EEEEEEEvNS4_8identityENS4_23SM90_TMA_LOAD_MULTICASTES1D_vS1E_EENS_8epilogue10collective18CollectiveEpilogueINS1H_23Sm100TmaWarpSpecializedILi1ELi1ELi32ELb0ELb0EEEJSG_NS5_IJNSV_ISF_SC_EES1M_EEESH_SI_SH_SI_NS1H_6fusion15FusionCallbacksIS1L_NS1O_17LinearCombinationISH_fSH_fLNS_15FloatRoundStyleE2EEESG_S1N_JEEENS4_5SM1004TMEM4LOAD26SM100_TMEM_LOAD_16dp32b32xES13_S1D_NS4_39AutoVectorizingCopyWithAssumedAlignmentILi128EEENS4_14SM90_TMA_STOREES1D_S1Z_S1Z_EEEvvEEEEvNT_6ParamsE --------------------------
	.section	.nv.shared._ZN7cutlass13device_kernelINS_4gemm6kernel13GemmUniversalIN4cute5tupleIJiiiiEEENS1_10collective13CollectiveMmaINS1_35MainloopSm100TmaUmmaWarpSpecializedILi5ELi2ELi4ENS5_IJNS4_1CILi2EEENSA_ILi1EEESC_EEEEENS5_IJNSA_ILi64EEESF_SF_EEENS_12float_e5m2_tENS5_IJlSC_lEEESH_SI_NS4_8TiledMMAINS4_8MMA_AtomIJNS4_10MMA_TraitsINS4_19SM100_MMA_F8F6F4_SSEJSH_SH_fSF_SF_NS4_17integral_constantINS4_4UMMA5MajorELSP_0EEESQ_NSN_INSO_7ScaleInELSR_0EEESS_EEEEEENS4_6LayoutINS5_IJSC_SC_SC_EEENS5_IJNSA_ILi0EEESX_SX_EEEEENS5_IJNS4_10UnderscoreES10_S10_EEEEENS4_13SM90_TMA_LOADENS4_14ComposedLayoutINS4_7SwizzleILi2ELi4ELi3EEENS4_18smem_ptr_flag_bitsILi8EEENSV_INS5_IJNSA_ILi8EEESF_EEENS5_IJSF_SC_EEEEEEEvNS4_8identityENS4_23SM90_TMA_LOAD_MULTICASTES1D_vS1E_EENS_8epilogue10collective18CollectiveEpilogueINS1H_23Sm100TmaWarpSpecializedILi1ELi1ELi32ELb0ELb0EEEJSG_NS5_IJNSV_ISF_SC_EES1M_EEESH_SI_SH_SI_NS1H_6fusion15FusionCallbacksIS1L_NS1O_17LinearCombinationISH_fSH_fLNS_15FloatRoundStyleE2EEESG_S1N_JEEENS4_5SM1004TMEM4LOAD26SM100_TMEM_LOAD_16dp32b32xES13_S1D_NS4_39AutoVectorizingCopyWithAssumedAlignmentILi128EEENS4_14SM90_TMA_STOREES1D_S1Z_S1Z_EEEvvEEEEvNT_6ParamsE,"aw",@nobits
	.sectionflags	@""
	.align	16
	.zero		1024


//--------------------- .nv.shared.reserved.0     --------------------------
	.section	.nv.shared.reserved.0,"aw",@nobits
	.weak		__nv_reservedSMEM_offset_0_alias
	.size		__nv_reservedSMEM_offset_0_alias, 0, 64
	.other		__nv_reservedSMEM_offset_0_alias,@"STO_CUDA_RESERVED_SHARED STV_DEFAULT"
__nv_reservedSMEM_offset_0_alias:
	.zero		0
.nv.shared.reserved.0:
	.zero		64
	.weak		__nv_reservedSMEM_tcgen05_partition
	.type		__nv_reservedSMEM_tcgen05_partition,@object
	.size		__nv_reservedSMEM_tcgen05_partition,(.L_0 - __nv_reservedSMEM_tcgen05_partition)
__nv_reservedSMEM_tcgen05_partition:
	.zero		32
.L_0:


//--------------------- .nv.global                --------------------------
	.section	.nv.global,"aw",@nobits
.nv.global:
	.type		_ZN39_INTERNAL_409b04c6_4_k_cu_32583ff9_92264cute1_E,@object
	.size		_ZN39_INTERNAL_409b04c6_4_k_cu_32583ff9_92264cute1_E,(_ZN39_INTERNAL_409b04c6_4_k_cu_32583ff9_92264cuda3std3__45__cpo6cbeginE - _ZN39_INTERNAL_409b04c6_4_k_cu_32583ff9_92264cute1_E)
_ZN39_INTERNAL_409b04c6_4_k_cu_32583ff9_92264cute1_E:
	.zero		1
	.type		_ZN39_INTERNAL_409b04c6_4_k_cu_32583ff9_92264cuda3std3__45__cpo6cbeginE,@object
	.size		_ZN39_INTERNAL_409b04c6_4_k_cu_32583ff9_92264cuda3std3__45__cpo6cbeginE,(_ZN39_INTERNAL_409b04c6_4_k_cu_32583ff9_92264cuda3std3__48in_placeE - _ZN39_INTERNAL_409b04c6_4_k_cu_32583ff9_92264cuda3std3__45__cpo6cbeginE)
_ZN39_INTERNAL_409b04c6_4_k_cu_32583ff9_92264cuda3std3__45__cpo6cbeginE:
	.zero		1
	.type		_ZN39_INTERNAL_409b04c6_4_k_cu_32583ff9_92264cuda3std3__48in_placeE,@object
	.size		_ZN39_INTERNAL_409b04c6_4_k_cu_32583ff9_92264cuda3std3__48in_placeE,(_ZN39_INTERNAL_409b04c6_4_k_cu_32583ff9_92264cuda3std6ranges3__45__cpo9iter_moveE - _ZN39_INTERNAL_409b04c6_4_k_cu_32583ff9_92264cuda3std3__48in_placeE)
_ZN39_INTERNAL_409b04c6_4_k_cu_32583ff9_92264cuda3std3__48in_placeE:
	.zero		1
	.type		_ZN39_INTERNAL_409b04c6_4_k_cu_32583ff9_92264cuda3std6ranges3__45__cpo9iter_moveE,@object
	.size		_ZN39_INTERNAL_409b04c6_4_k_cu_32583ff9_92264cuda3std6ranges3__45__cpo9iter_moveE,(_ZN39_INTERNAL_409b04c6_4_k_cu_32583ff9_92264cuda3std3__45__cpo5beginE - _ZN39_INTERNAL_409b04c6_4_k_cu_32583ff9_92264cuda3std6ranges3__45__cpo9iter_moveE)
_ZN39_INTERNAL_409b04c6_4_k_cu_32583ff9_92264cuda3std6ranges3__45__cpo9iter_moveE:
	.zero		1
	.type		_ZN39_INTERNAL_409b04c6_4_k_cu_32583ff9_92264cuda3std3__45__cpo5beginE,@object
	.size		_ZN39_INTERNAL_409b04c6_4_k_cu_32583ff9_92264cuda3std3__45__cpo5beginE,(_ZN39_INTERNAL_409b04c6_4_k_cu_32583ff9_92264cuda3std3__441_GLOBAL__N__409b04c6_4_k_cu_32583ff9_92266ignoreE - _ZN39_INTERNAL_409b04c6_4_k_cu_32583ff9_92264cuda3std3__45__cpo5beginE)
_ZN39_INTERNAL_409b04c6_4_k_cu_32583ff9_92264cuda3std3__45__cpo5beginE:
	.zero		1
	.type		_ZN39_INTERNAL_409b04c6_4_k_cu_32583ff9_92264cuda3std3__441_GLOBAL__N__409b04c6_4_k_cu_32583ff9_92266ignoreE,@object
	.size		_ZN39_INTERNAL_409b04c6_4_k_cu_32583ff9_92264cuda3std3__441_GLOBAL__N__409b04c6_4_k_cu_32583ff9_92266ignoreE,(_ZN39_INTERNAL_409b04c6_4_k_cu_32583ff9_92264cute7productE - _ZN39_INTERNAL_409b04c6_4_k_cu_32583ff9_92264cuda3std3__441_GLOBAL__N__409b04c6_4_k_cu_32583ff9_92266ignoreE)
_ZN39_INTERNAL_409b04c6_4_k_cu_32583ff9_92264cuda3std3__441_GLOBAL__N__409b04c6_4_k_cu_32583ff9_92266ignoreE:
	.zero		1
	.type		_ZN39_INTERNAL_409b04c6_4_k_cu_32583ff9_92264cute7productE,@object
	.size		_ZN39_INTERNAL_409b04c6_4_k_cu_32583ff9_92264cute7productE,(_ZN39_INTERNAL_409b04c6_4_k_cu_32583ff9_92264cuda3std3__45__cpo3endE - _ZN39_INTERNAL_409b04c6_4_k_cu_32583ff9_92264cute7productE)
_ZN39_INTERNAL_409b04c6_4_k_cu_32583ff9_92264cute7productE:
	.zero		1
	.type		_ZN39_INTERNAL_409b04c6_4_k_cu_32583ff9_92264cuda3std3__45__cpo3endE,@object
	.size		_ZN39_INTERNAL_409b04c6_4_k_cu_32583ff9_92264cuda3std3__45__cpo3endE,(_ZN39_INTERNAL_409b04c6_4_k_cu_32583ff9_92264cuda3std3__419piecewise_constructE - _ZN39_INTERNAL_409b04c6_4_k_cu_32583ff9_92264cuda3std3__45__cpo3endE)
_ZN39_INTERNAL_409b04c6_4_k_cu_32583ff9_92264cuda3std3__45__cpo3endE:
	.zero		1
	.type		_ZN39_INTERNAL_409b04c6_4_k_cu_32583ff9_92264cuda3std3__419piecewise_constructE,@object
	.size		_ZN39_INTERNAL_409b04c6_4_k_cu_32583ff9_92264cuda3std3__419piecewise_constructE,(_ZN39_INTERNAL_409b04c6_4_k_cu_32583ff9_92264cuda3std3__45__cpo4cendE - _ZN39_INTERNAL_409b04c6_4_k_cu_32583ff9_92264cuda3std3__419piecewise_constructE)
_ZN39_INTERNAL_409b04c6_4_k_cu_32583ff9_92264cuda3std3__419piecewise_constructE:
	.zero		1
	.type		_ZN39_INTERNAL_409b04c6_4_k_cu_32583ff9_92264cuda3std3__45__cpo4cendE,@object
	.size		_ZN39_INTERNAL_409b04c6_4_k_cu_32583ff9_92264cuda3std3__45__cpo4cendE,(_ZN39_INTERNAL_409b04c6_4_k_cu_32583ff9_92264cuda3std6ranges3__45__cpo4swapE - _ZN39_INTERNAL_409b04c6_4_k_cu_32583ff9_92264cuda3std3__45__cpo4cendE)
_ZN39_INTERNAL_409b04c6_4_k_cu_32583ff9_92264cuda3std3__45__cpo4cendE:
	.zero		1
	.type		_ZN39_INTERNAL_409b04c6_4_k_cu_32583ff9_92264cuda3std6ranges3__45__cpo4swapE,@object
	.size		_ZN39_INTERNAL_409b04c6_4_k_cu_32583ff9_92264cuda3std6ranges3__45__cpo4swapE,(.L_10 - _ZN39_INTERNAL_409b04c6_4_k_cu_32583ff9_92264cuda3std6ranges3__45__cpo4swapE)
_ZN39_INTERNAL_409b04c6_4_k_cu_32583ff9_92264cuda3std6ranges3__45__cpo4swapE:
	.zero		1
.L_10:


//--------------------- .nv.constant0._ZN7cutlass13device_kernelINS_4gemm6kernel13GemmUniversalIN4cute5tupleIJiiiiEEENS1_10collective13CollectiveMmaINS1_35MainloopSm100TmaUmmaWarpSpecializedILi5ELi2ELi4ENS5_IJNS4_1CILi2EEENSA_ILi1EEESC_EEEEENS5_IJNSA_ILi64EEESF_SF_EEENS_12float_e5m2_tENS5_IJlSC_lEEESH_SI_NS4_8TiledMMAINS4_8MMA_AtomIJNS4_10MMA_TraitsINS4_19SM100_MMA_F8F6F4_SSEJSH_SH_fSF_SF_NS4_17integral_constantINS4_4UMMA5MajorELSP_0EEESQ_NSN_INSO_7ScaleInELSR_0EEESS_EEEEEENS4_6LayoutINS5_IJSC_SC_SC_EEENS5_IJNSA_ILi0EEESX_SX_EEEEENS5_IJNS4_10UnderscoreES10_S10_EEEEENS4_13SM90_TMA_LOADENS4_14ComposedLayoutINS4_7SwizzleILi2ELi4ELi3EEENS4_18smem_ptr_flag_bitsILi8EEENSV_INS5_IJNSA_ILi8EEESF_EEENS5_IJSF_SC_EEEEEEEvNS4_8identityENS4_23SM90_TMA_LOAD_MULTICASTES1D_vS1E_EENS_8epilogue10collective18CollectiveEpilogueINS1H_23Sm100TmaWarpSpecializedILi1ELi1ELi32ELb0ELb0EEEJSG_NS5_IJNSV_ISF_SC_EES1M_EEESH_SI_SH_SI_NS1H_6fusion15FusionCallbacksIS1L_NS1O_17LinearCombinationISH_fSH_fLNS_15FloatRoundStyleE2EEESG_S1N_JEEENS4_5SM1004TMEM4LOAD26SM100_TMEM_LOAD_16dp32b32xES13_S1D_NS4_39AutoVectorizingCopyWithAssumedAlignmentILi128EEENS4_14SM90_TMA_STOREES1D_S1Z_S1Z_EEEvvEEEEvNT_6ParamsE --------------------------
	.section	.nv.constant0._ZN7cutlass13device_kernelINS_4gemm6kernel13GemmUniversalIN4cute5tupleIJiiiiEEENS1_10collective13CollectiveMmaINS1_35MainloopSm100TmaUmmaWarpSpecializedILi5ELi2ELi4ENS5_IJNS4_1CILi2EEENSA_ILi1EEESC_EEEEENS5_IJNSA_ILi64EEESF_SF_EEENS_12float_e5m2_tENS5_IJlSC_lEEESH_SI_NS4_8TiledMMAINS4_8MMA_AtomIJNS4_10MMA_TraitsINS4_19SM100_MMA_F8F6F4_SSEJSH_SH_fSF_SF_NS4_17integral_constantINS4_4UMMA5MajorELSP_0EEESQ_NSN_INSO_7ScaleInELSR_0EEESS_EEEEEENS4_6LayoutINS5_IJSC_SC_SC_EEENS5_IJNSA_ILi0EEESX_SX_EEEEENS5_IJNS4_10UnderscoreES10_S10_EEEEENS4_13SM90_TMA_LOADENS4_14ComposedLayoutINS4_7SwizzleILi2ELi4ELi3EEENS4_18smem_ptr_flag_bitsILi8EEENSV_INS5_IJNSA_ILi8EEESF_EEENS5_IJSF_SC_EEEEEEEvNS4_8identityENS4_23SM90_TMA_LOAD_MULTICASTES1D_vS1E_EENS_8epilogue10collective18CollectiveEpilogueINS1H_23Sm100TmaWarpSpecializedILi1ELi1ELi32ELb0ELb0EEEJSG_NS5_IJNSV_ISF_SC_EES1M_EEESH_SI_SH_SI_NS1H_6fusion15FusionCallbacksIS1L_NS1O_17LinearCombinationISH_fSH_fLNS_15FloatRoundStyleE2EEESG_S1N_JEEENS4_5SM1004TMEM4LOAD26SM100_TMEM_LOAD_16dp32b32xES13_S1D_NS4_39AutoVectorizingCopyWithAssumedAlignmentILi128EEENS4_14SM90_TMA_STOREES1D_S1Z_S1Z_EEEvvEEEEvNT_6ParamsE,"a",@progbits
	.sectionflags	@""
	.align	4
.nv.constant0._ZN7cutlass13device_kernelINS_4gemm6kernel13GemmUniversalIN4cute5tupleIJiiiiEEENS1_10collective13CollectiveMmaINS1_35MainloopSm100TmaUmmaWarpSpecializedILi5ELi2ELi4ENS5_IJNS4_1CILi2EEENSA_ILi1EEESC_EEEEENS5_IJNSA_ILi64EEESF_SF_EEENS_12float_e5m2_tENS5_IJlSC_lEEESH_SI_NS4_8TiledMMAINS4_8MMA_AtomIJNS4_10MMA_TraitsINS4_19SM100_MMA_F8F6F4_SSEJSH_SH_fSF_SF_NS4_17integral_constantINS4_4UMMA5MajorELSP_0EEESQ_NSN_INSO_7ScaleInELSR_0EEESS_EEEEEENS4_6LayoutINS5_IJSC_SC_SC_EEENS5_IJNSA_ILi0EEESX_SX_EEEEENS5_IJNS4_10UnderscoreES10_S10_EEEEENS4_13SM90_TMA_LOADENS4_14ComposedLayoutINS4_7SwizzleILi2ELi4ELi3EEENS4_18smem_ptr_flag_bitsILi8EEENSV_INS5_IJNSA_ILi8EEESF_EEENS5_IJSF_SC_EEEEEEEvNS4_8identityENS4_23SM90_TMA_LOAD_MULTICASTES1D_vS1E_EENS_8epilogue10collective18CollectiveEpilogueINS1H_23Sm100TmaWarpSpecializedILi1ELi1ELi32ELb0ELb0EEEJSG_NS5_IJNSV_ISF_SC_EES1M_EEESH_SI_SH_SI_NS1H_6fusion15FusionCallbacksIS1L_NS1O_17LinearCombinationISH_fSH_fLNS_15FloatRoundStyleE2EEESG_S1N_JEEENS4_5SM1004TMEM4LOAD26SM100_TMEM_LOAD_16dp32b32xES13_S1D_NS4_39AutoVectorizingCopyWithAssumedAlignmentILi128EEENS4_14SM90_TMA_STOREES1D_S1Z_S1Z_EEEvvEEEEvNT_6ParamsE:
	.zero		2944


//--------------------- SYMBOLS --------------------------

	.type		.nv.reservedSmem.offset0,@object
	.size		.nv.reservedSmem.offset0,0x4
	.type		.nv.reservedSmem.cap,@object
	.size		.nv.reservedSmem.cap,0x4
	.type		__assertfail,@function
